// auto-generated by cutlass_sweep.gemm — config: {"arch": "sm_90", "cluster_m": 1, "cluster_n": 1, "dtype": "bf16", "dtype_b": "bf16", "layout": "nt", "stages": 0, "tile_k": 32, "tile_m": 128, "tile_n": 256}
#include "cutlass/cutlass.h"
#include "cutlass/gemm/collective/collective_builder.hpp"
#include "cutlass/gemm/device/gemm_universal_adapter.h"
#include "cutlass/gemm/kernel/gemm_universal.hpp"
#include "cutlass/epilogue/collective/collective_builder.hpp"

using ElemA = cutlass::bfloat16_t;
using ElemB = cutlass::bfloat16_t;
using ElemCD = cutlass::bfloat16_t;
using Acc  = float;
using TileShape    = cute::Shape<cute::_128, cute::_256, cute::_32>;
using ClusterShape = cute::Shape<cute::_1, cute::_1, cute::_1>;

using CollectiveEpilogue = typename cutlass::epilogue::collective::CollectiveBuilder<
    cutlass::arch::Sm90, cutlass::arch::OpClassTensorOp,
    TileShape, ClusterShape,
    cutlass::epilogue::collective::EpilogueTileAuto,
    Acc, Acc,
    ElemCD, cutlass::layout::RowMajor, 128 / cutlass::sizeof_bits<ElemCD>::value,
    ElemCD, cutlass::layout::RowMajor, 128 / cutlass::sizeof_bits<ElemCD>::value,
    cutlass::epilogue::collective::EpilogueScheduleAuto
  >::CollectiveOp;

using CollectiveMainloop = typename cutlass::gemm::collective::CollectiveBuilder<
    cutlass::arch::Sm90, cutlass::arch::OpClassTensorOp,
    ElemA, cutlass::layout::RowMajor, 128 / cutlass::sizeof_bits<ElemA>::value,
    ElemB, cutlass::layout::ColumnMajor, 128 / cutlass::sizeof_bits<ElemB>::value,
    Acc,
    TileShape, ClusterShape,
    cutlass::gemm::collective::StageCountAutoCarveout<static_cast<int>(sizeof(typename CollectiveEpilogue::SharedStorage))>,
    cutlass::gemm::collective::KernelScheduleAuto
  >::CollectiveOp;

using GemmKernel = cutlass::gemm::kernel::GemmUniversal<
    cute::Shape<int,int,int,int>,
    CollectiveMainloop,
    CollectiveEpilogue
>;
using Gemm = cutlass::gemm::device::GemmUniversalAdapter<GemmKernel>;

// Force the device kernel symbol into the cubin without needing a host main.
auto* _anchor = &cutlass::device_kernel<GemmKernel>;


// ===== COMPILED SASS (sm_90a) =====

	.target	sm_90a

	.elftype	@"ET_EXEC"


//--------------------- .note.nv.tkinfo           --------------------------
	.section	.note.nv.tkinfo,"",@"SHT_NOTE"
	.sectionflags	@"SHF_NOTE_NV_TKINFO"
	.tkinfo
        /*0018*/ 	.word	0x00000002
        /*0030*/ 	.string	""
        /*0030*/ 	.string	"ptxas"
        /*0030*/ 	.string	"Cuda compilation tools, release 13.0, V13.0.88"
        /*0030*/ 	.string	"Build cuda_13.0.r13.0/compiler.36424714_0"
        /*0030*/ 	.string	"-arch sm_90a -m 64 "



//--------------------- .note.nv.cuinfo           --------------------------
	.section	.note.nv.cuinfo,"",@"SHT_NOTE"
	.sectionflags	@"SHF_NOTE_NV_CUINFO"
        /*0018*/ 	.short	0x0002
        /*001a*/ 	.short	0x005a
        /*001c*/ 	.short	0x0082
	.zero		2


//--------------------- .nv.info                  --------------------------
	.section	.nv.info,"",@"SHT_CUDA_INFO"
	.align	4


	//----- nvinfo : EIATTR_REGCOUNT
	.align		4
        /*0000*/ 	.byte	0x04, 0x2f
        /*0002*/ 	.short	(.L_15 - .L_14)
	.align		4
.L_14:
        /*0004*/ 	.word	index@(_ZN7cutlass13device_kernelINS_4gemm6kernel13GemmUniversalIN4cute5tupleIJiiiiEEENS1_10collective13CollectiveMmaINS1_34MainloopSm90TmaGmmaWarpSpecializedILi9ENS5_IJNS4_1CILi1EEESB_SB_EEENS1_35KernelTmaWarpSpecializedCooperativeEEENS5_IJNSA_ILi128EEENSA_ILi256EEENSA_ILi32EEEEEENS_10bfloat16_tENS5_IJlSB_lEEESJ_SK_NS4_8TiledMMAINS4_8MMA_AtomIJNS4_4SM904GMMA28MMA_64x256x16_F32BF16BF16_SSILNSO_5MajorE0ELSQ_0ELNSO_7ScaleInE1ELSR_1EEEEEENS4_6LayoutINS5_IJNSA_ILi2EEESB_SB_EEENS5_IJSB_NSA_ILi0EEESX_EEEEENS5_IJNS4_10UnderscoreES10_S10_EEEEENS4_13SM90_TMA_LOADENS4_14ComposedLayoutINS4_7SwizzleILi2ELi4ELi3EEENS4_18smem_ptr_flag_bitsILi16EEENSU_INS5_IJNSA_ILi8EEESH_EEENS5_IJSH_SB_EEEEEEEvNS4_8identityES13_S1D_vS1E_EENS_8epilogue10collective6detail29Sm90TmaWarpSpecializedAdapterINS1H_15DefaultEpilogueISJ_SK_SK_NS1G_6thread17LinearCombinationISJ_Li1EffLNS1L_9ScaleType4KindE0ELNS_15FloatRoundStyleE2ESJ_EENS1_15EpilogueDefaultEEEEEvvEEEEvNT_6ParamsE)
        /*0008*/ 	.word	0x000000a8


	//----- nvinfo : EIATTR_FRAME_SIZE
	.align		4
.L_15:
        /*000c*/ 	.byte	0x04, 0x11
        /*000e*/ 	.short	(.L_17 - .L_16)
	.align		4
.L_16:
        /*0010*/ 	.word	index@(_ZN7cutlass13device_kernelINS_4gemm6kernel13GemmUniversalIN4cute5tupleIJiiiiEEENS1_10collective13CollectiveMmaINS1_34MainloopSm90TmaGmmaWarpSpecializedILi9ENS5_IJNS4_1CILi1EEESB_SB_EEENS1_35KernelTmaWarpSpecializedCooperativeEEENS5_IJNSA_ILi128EEENSA_ILi256EEENSA_ILi32EEEEEENS_10bfloat16_tENS5_IJlSB_lEEESJ_SK_NS4_8TiledMMAINS4_8MMA_AtomIJNS4_4SM904GMMA28MMA_64x256x16_F32BF16BF16_SSILNSO_5MajorE0ELSQ_0ELNSO_7ScaleInE1ELSR_1EEEEEENS4_6LayoutINS5_IJNSA_ILi2EEESB_SB_EEENS5_IJSB_NSA_ILi0EEESX_EEEEENS5_IJNS4_10UnderscoreES10_S10_EEEEENS4_13SM90_TMA_LOADENS4_14ComposedLayoutINS4_7SwizzleILi2ELi4ELi3EEENS4_18smem_ptr_flag_bitsILi16EEENSU_INS5_IJNSA_ILi8EEESH_EEENS5_IJSH_SB_EEEEEEEvNS4_8identityES13_S1D_vS1E_EENS_8epilogue10collective6detail29Sm90TmaWarpSpecializedAdapterINS1H_15DefaultEpilogueISJ_SK_SK_NS1G_6thread17LinearCombinationISJ_Li1EffLNS1L_9ScaleType4KindE0ELNS_15FloatRoundStyleE2ESJ_EENS1_15EpilogueDefaultEEEEEvvEEEEvNT_6ParamsE)
        /*0014*/ 	.word	0x00000000


	//----- nvinfo : EIATTR_MIN_STACK_SIZE
	.align		4
.L_17:
        /*0018*/ 	.byte	0x04, 0x12
        /*001a*/ 	.short	(.L_19 - .L_18)
	.align		4
.L_18:
        /*001c*/ 	.word	index@(_ZN7cutlass13device_kernelINS_4gemm6kernel13GemmUniversalIN4cute5tupleIJiiiiEEENS1_10collective13CollectiveMmaINS1_34MainloopSm90TmaGmmaWarpSpecializedILi9ENS5_IJNS4_1CILi1EEESB_SB_EEENS1_35KernelTmaWarpSpecializedCooperativeEEENS5_IJNSA_ILi128EEENSA_ILi256EEENSA_ILi32EEEEEENS_10bfloat16_tENS5_IJlSB_lEEESJ_SK_NS4_8TiledMMAINS4_8MMA_AtomIJNS4_4SM904GMMA28MMA_64x256x16_F32BF16BF16_SSILNSO_5MajorE0ELSQ_0ELNSO_7ScaleInE1ELSR_1EEEEEENS4_6LayoutINS5_IJNSA_ILi2EEESB_SB_EEENS5_IJSB_NSA_ILi0EEESX_EEEEENS5_IJNS4_10UnderscoreES10_S10_EEEEENS4_13SM90_TMA_LOADENS4_14ComposedLayoutINS4_7SwizzleILi2ELi4ELi3EEENS4_18smem_ptr_flag_bitsILi16EEENSU_INS5_IJNSA_ILi8EEESH_EEENS5_IJSH_SB_EEEEEEEvNS4_8identityES13_S1D_vS1E_EENS_8epilogue10collective6detail29Sm90TmaWarpSpecializedAdapterINS1H_15DefaultEpilogueISJ_SK_SK_NS1G_6thread17LinearCombinationISJ_Li1EffLNS1L_9ScaleType4KindE0ELNS_15FloatRoundStyleE2ESJ_EENS1_15EpilogueDefaultEEEEEvvEEEEvNT_6ParamsE)
        /*0020*/ 	.word	0x00000000
.L_19:


//--------------------- .nv.compat                --------------------------
	.section	.nv.compat,"",@"SHT_CUDA_COMPAT_INFO"
	.align	4
        /*0000*/ 	.byte	0x02, 0x09, 0x01, 0x00, 0x02, 0x02, 0x04, 0x00, 0x02, 0x05, 0x05, 0x00, 0x03, 0x07, 0x01, 0x01
        /*0010*/ 	.byte	0x02, 0x03, 0x01, 0x00, 0x02, 0x06, 0x01, 0x00, 0x04, 0x0b, 0x08, 0x00, 0x00, 0x00, 0x00, 0x00
        /*0020*/ 	.byte	0x00, 0x00, 0x00, 0x00


//--------------------- .nv.info._ZN7cutlass13device_kernelINS_4gemm6kernel13GemmUniversalIN4cute5tupleIJiiiiEEENS1_10collective13CollectiveMmaINS1_34MainloopSm90TmaGmmaWarpSpecializedILi9ENS5_IJNS4_1CILi1EEESB_SB_EEENS1_35KernelTmaWarpSpecializedCooperativeEEENS5_IJNSA_ILi128EEENSA_ILi256EEENSA_ILi32EEEEEENS_10bfloat16_tENS5_IJlSB_lEEESJ_SK_NS4_8TiledMMAINS4_8MMA_AtomIJNS4_4SM904GMMA28MMA_64x256x16_F32BF16BF16_SSILNSO_5MajorE0ELSQ_0ELNSO_7ScaleInE1ELSR_1EEEEEENS4_6LayoutINS5_IJNSA_ILi2EEESB_SB_EEENS5_IJSB_NSA_ILi0EEESX_EEEEENS5_IJNS4_10UnderscoreES10_S10_EEEEENS4_13SM90_TMA_LOADENS4_14ComposedLayoutINS4_7SwizzleILi2ELi4ELi3EEENS4_18smem_ptr_flag_bitsILi16EEENSU_INS5_IJNSA_ILi8EEESH_EEENS5_IJSH_SB_EEEEEEEvNS4_8identityES13_S1D_vS1E_EENS_8epilogue10collective6detail29Sm90TmaWarpSpecializedAdapterINS1H_15DefaultEpilogueISJ_SK_SK_NS1G_6thread17LinearCombinationISJ_Li1EffLNS1L_9ScaleType4KindE0ELNS_15FloatRoundStyleE2ESJ_EENS1_15EpilogueDefaultEEEEEvvEEEEvNT_6ParamsE --------------------------
	.section	.nv.info._ZN7cutlass13device_kernelINS_4gemm6kernel13GemmUniversalIN4cute5tupleIJiiiiEEENS1_10collective13CollectiveMmaINS1_34MainloopSm90TmaGmmaWarpSpecializedILi9ENS5_IJNS4_1CILi1EEESB_SB_EEENS1_35KernelTmaWarpSpecializedCooperativeEEENS5_IJNSA_ILi128EEENSA_ILi256EEENSA_ILi32EEEEEENS_10bfloat16_tENS5_IJlSB_lEEESJ_SK_NS4_8TiledMMAINS4_8MMA_AtomIJNS4_4SM904GMMA28MMA_64x256x16_F32BF16BF16_SSILNSO_5MajorE0ELSQ_0ELNSO_7ScaleInE1ELSR_1EEEEEENS4_6LayoutINS5_IJNSA_ILi2EEESB_SB_EEENS5_IJSB_NSA_ILi0EEESX_EEEEENS5_IJNS4_10UnderscoreES10_S10_EEEEENS4_13SM90_TMA_LOADENS4_14ComposedLayoutINS4_7SwizzleILi2ELi4ELi3EEENS4_18smem_ptr_flag_bitsILi16EEENSU_INS5_IJNSA_ILi8EEESH_EEENS5_IJSH_SB_EEEEEEEvNS4_8identityES13_S1D_vS1E_EENS_8epilogue10collective6detail29Sm90TmaWarpSpecializedAdapterINS1H_15DefaultEpilogueISJ_SK_SK_NS1G_6thread17LinearCombinationISJ_Li1EffLNS1L_9ScaleType4KindE0ELNS_15FloatRoundStyleE2ESJ_EENS1_15EpilogueDefaultEEEEEvvEEEEvNT_6ParamsE,"",@"SHT_CUDA_INFO"
	.sectionflags	@""
	.align	4


	//----- nvinfo : EIATTR_CUDA_API_VERSION
	.align		4
        /*0000*/ 	.byte	0x04, 0x37
        /*0002*/ 	.short	(.L_21 - .L_20)
.L_20:
        /*0004*/ 	.word	0x00000082


	//----- nvinfo : EIATTR_KPARAM_INFO
	.align		4
.L_21:
        /*0008*/ 	.byte	0x04, 0x17
        /*000a*/ 	.short	(.L_23 - .L_22)
.L_22:
        /*000c*/ 	.word	0x00000000
        /*0010*/ 	.short	0x0000
        /*0012*/ 	.short	0x0070
        /*0014*/ 	.byte	0x00, 0xf0, 0x01, 0x10


	//----- nvinfo : EIATTR_SPARSE_MMA_MASK
	.align		4
.L_23:
        /*0018*/ 	.byte	0x03, 0x50
        /*001a*/ 	.short	0x0000


	//----- nvinfo : EIATTR_MAXREG_COUNT
	.align		4
        /*001c*/ 	.byte	0x03, 0x1b
        /*001e*/ 	.short	0x00a8


	//----- nvinfo : EIATTR_NUM_BARRIERS
	.align		4
        /*0020*/ 	.byte	0x02, 0x4c
        /*0022*/ 	.byte	0x01
	.zero		1


	//----- nvinfo : EIATTR_EXTERNS
	.align		4
        /*0024*/ 	.byte	0x04, 0x0f
        /*0026*/ 	.short	(.L_25 - .L_24)


	//   ....[0]....
	.align		4
.L_24:
        /*0028*/ 	.word	index@(__assertfail)


	//----- nvinfo : EIATTR_MERCURY_ISA_VERSION
	.align		4
.L_25:
        /*002c*/ 	.byte	0x03, 0x5f
        /*002e*/ 	.short	0x0101


	//----- nvinfo : EIATTR_INT_WARP_WIDE_INSTR_OFFSETS
	.align		4
        /*0030*/ 	.byte	0x04, 0x31
        /*0032*/ 	.short	(.L_27 - .L_26)


	//   ....[0]....
.L_26:
        /*0034*/ 	.word	0x00000480


	//   ....[1]....
        /*0038*/ 	.word	0x000004b0


	//   ....[2]....
        /*003c*/ 	.word	0x00000590


	//----- nvinfo : EIATTR_COOP_GROUP_MASK_REGIDS
	.align		4
.L_27:
        /*0040*/ 	.byte	0x04, 0x29
        /*0042*/ 	.short	(.L_29 - .L_28)


	//   ....[0]....
.L_28:
        /*0044*/ 	.word	0xffffffff


	//   ....[1]....
        /*0048*/ 	.word	0xffffffff


	//   ....[2]....
        /*004c*/ 	.word	0xffffffff


	//   ....[3]....
        /*0050*/ 	.word	0xffffffff


	//   ....[4]....
        /*0054*/ 	.word	0xffffffff


	//----- nvinfo : EIATTR_COOP_GROUP_INSTR_OFFSETS
	.align		4
.L_29:
        /*0058*/ 	.byte	0x04, 0x28
        /*005a*/ 	.short	(.L_31 - .L_30)


	//   ....[0]....
.L_30:
        /*005c*/ 	.word	0x00000060


	//   ....[1]....
        /*0060*/ 	.word	0x00000070


	//   ....[2]....
        /*0064*/ 	.word	0x00000130


	//   ....[3]....
        /*0068*/ 	.word	0x00000390


	//   ....[4]....
        /*006c*/ 	.word	0x00001040


	//----- nvinfo : EIATTR_REG_RECONFIG
	.align		4
.L_31:
        /*0070*/ 	.byte	0x01, 0x54
	.zero		2


	//----- nvinfo : EIATTR_SYSCALL_OFFSETS
	.align		4
        /*0074*/ 	.byte	0x04, 0x46
        /*0076*/ 	.short	(.L_33 - .L_32)


	//   ....[0]....
.L_32:
        /*0078*/ 	.word	0x00001200


	//----- nvinfo : EIATTR_MBARRIER_INSTR_OFFSETS
	.align		4
.L_33:
        /*007c*/ 	.byte	0x04, 0x39
        /*007e*/ 	.short	(.L_35 - .L_34)


	//   ....[0]....
.L_34:
        /*0080*/ 	.word	0x00000250
        /*0084*/ 	.word	0x000000ff
        /*0088*/ 	.word	0x00000000
        /*008c*/ 	.short	0x0100
        /*008e*/ 	.byte	0x08
	.zero		1


	//   ....[1]....
        /*0090*/ 	.word	0x00000260
        /*0094*/ 	.word	0x000000ff
        /*0098*/ 	.word	0x00000048
        /*009c*/ 	.short	0x0100
        /*009e*/ 	.byte	0x08
	.zero		1


	//   ....[2]....
        /*00a0*/ 	.word	0x00000270
        /*00a4*/ 	.word	0x000000ff
        /*00a8*/ 	.word	0x00000008
        /*00ac*/ 	.short	0x0100
        /*00ae*/ 	.byte	0x08
	.zero		1


	//   ....[3]....
        /*00b0*/ 	.word	0x00000280
        /*00b4*/ 	.word	0x000000ff
        /*00b8*/ 	.word	0x00000050
        /*00bc*/ 	.short	0x0100
        /*00be*/ 	.byte	0x08
	.zero		1


	//   ....[4]....
        /*00c0*/ 	.word	0x00000290
        /*00c4*/ 	.word	0x000000ff
        /*00c8*/ 	.word	0x00000010
        /*00cc*/ 	.short	0x0100
        /*00ce*/ 	.byte	0x08
	.zero		1


	//   ....[5]....
        /*00d0*/ 	.word	0x000002a0
        /*00d4*/ 	.word	0x000000ff
        /*00d8*/ 	.word	0x00000058
        /*00dc*/ 	.short	0x0100
        /*00de*/ 	.byte	0x08
	.zero		1


	//   ....[6]....
        /*00e0*/ 	.word	0x000002b0
        /*00e4*/ 	.word	0x000000ff
        /*00e8*/ 	.word	0x00000018
        /*00ec*/ 	.short	0x0100
        /*00ee*/ 	.byte	0x08
	.zero		1


	//   ....[7]....
        /*00f0*/ 	.word	0x000002c0
        /*00f4*/ 	.word	0x000000ff
        /*00f8*/ 	.word	0x00000060
        /*00fc*/ 	.short	0x0100
        /*00fe*/ 	.byte	0x08
	.zero		1


	//   ....[8]....
        /*0100*/ 	.word	0x000002d0
        /*0104*/ 	.word	0x000000ff
        /*0108*/ 	.word	0x00000020
        /*010c*/ 	.short	0x0100
        /*010e*/ 	.byte	0x08
	.zero		1


	//   ....[9]....
        /*0110*/ 	.word	0x000002e0
        /*0114*/ 	.word	0x000000ff
        /*0118*/ 	.word	0x00000068
        /*011c*/ 	.short	0x0100
        /*011e*/ 	.byte	0x08
	.zero		1


	//   ....[10]....
        /*0120*/ 	.word	0x000002f0
        /*0124*/ 	.word	0x000000ff
        /*0128*/ 	.word	0x00000028
        /*012c*/ 	.short	0x0100
        /*012e*/ 	.byte	0x08
	.zero		1


	//   ....[11]....
        /*0130*/ 	.word	0x00000300
        /*0134*/ 	.word	0x000000ff
        /*0138*/ 	.word	0x00000070
        /*013c*/ 	.short	0x0100
        /*013e*/ 	.byte	0x08
	.zero		1


	//   ....[12]....
        /*0140*/ 	.word	0x00000310
        /*0144*/ 	.word	0x000000ff
        /*0148*/ 	.word	0x00000030
        /*014c*/ 	.short	0x0100
        /*014e*/ 	.byte	0x08
	.zero		1


	//   ....[13]....
        /*0150*/ 	.word	0x00000320
        /*0154*/ 	.word	0x000000ff
        /*0158*/ 	.word	0x00000078
        /*015c*/ 	.short	0x0100
        /*015e*/ 	.byte	0x08
	.zero		1


	//   ....[14]....
        /*0160*/ 	.word	0x00000330
        /*0164*/ 	.word	0x000000ff
        /*0168*/ 	.word	0x00000038
        /*016c*/ 	.short	0x0100
        /*016e*/ 	.byte	0x08
	.zero		1


	//   ....[15]....
        /*0170*/ 	.word	0x00000340
        /*0174*/ 	.word	0x000000ff
        /*0178*/ 	.word	0x00000080
        /*017c*/ 	.short	0x0100
        /*017e*/ 	.byte	0x08
	.zero		1


	//   ....[16]....
        /*0180*/ 	.word	0x00000350
        /*0184*/ 	.word	0x000000ff
        /*0188*/ 	.word	0x00000040
        /*018c*/ 	.short	0x0100
        /*018e*/ 	.byte	0x08
	.zero		1


	//   ....[17]....
        /*0190*/ 	.word	0x00000360
        /*0194*/ 	.word	0x000000ff
        /*0198*/ 	.word	0x00000088
        /*019c*/ 	.short	0x0100
        /*019e*/ 	.byte	0x08
	.zero		1


	//   ....[18]....
        /*01a0*/ 	.word	0x00000600
        /*01a4*/ 	.word	0x000000ff
        /*01a8*/ 	.word	0x000000a0
        /*01ac*/ 	.short	0x0100
        /*01ae*/ 	.byte	0x06
	.zero		1


	//   ....[19]....
        /*01b0*/ 	.word	0x00000660
        /*01b4*/ 	.word	0x000000ff
        /*01b8*/ 	.word	0x000000a8
        /*01bc*/ 	.short	0x0100
        /*01be*/ 	.byte	0x06
	.zero		1


	//   ....[20]....
        /*01c0*/ 	.word	0x00001280
        /*01c4*/ 	.word	0x00000003
        /*01c8*/ 	.word	0x00000000
        /*01cc*/ 	.short	0x010a
        /*01ce*/ 	.byte	0x3f
	.zero		1


	//   ....[21]....
        /*01d0*/ 	.word	0x000012c0
        /*01d4*/ 	.word	0x00000003
        /*01d8*/ 	.word	0x00000000
        /*01dc*/ 	.short	0x010a
        /*01de*/ 	.byte	0x3f
	.zero		1


	//   ....[22]....
        /*01e0*/ 	.word	0x00001570
        /*01e4*/ 	.word	0x000000ff
        /*01e8*/ 	.word	0x00000000
        /*01ec*/ 	.short	0x010a
        /*01ee*/ 	.byte	0x04
	.zero		1


	//   ....[23]....
        /*01f0*/ 	.word	0x000015b0
        /*01f4*/ 	.word	0x000000ff
        /*01f8*/ 	.word	0x00000000
        /*01fc*/ 	.short	0x010a
        /*01fe*/ 	.byte	0x04
	.zero		1


	//   ....[24]....
        /*0200*/ 	.word	0x00001720
        /*0204*/ 	.word	0x000000ff
        /*0208*/ 	.word	0x00000000
        /*020c*/ 	.short	0x0101
        /*020e*/ 	.byte	0x04
	.zero		1


	//   ....[25]....
        /*0210*/ 	.word	0x00001920
        /*0214*/ 	.word	0x000000ff
        /*0218*/ 	.word	0x00000000
        /*021c*/ 	.short	0x0101
        /*021e*/ 	.byte	0x06
	.zero		1


	//   ....[26]....
        /*0220*/ 	.word	0x0000a790
        /*0224*/ 	.word	0x0000000e
        /*0228*/ 	.word	0x00000048
        /*022c*/ 	.short	0x010a
        /*022e*/ 	.byte	0x3f
	.zero		1


	//   ....[27]....
        /*0230*/ 	.word	0x0000ab10
        /*0234*/ 	.word	0x00000006
        /*0238*/ 	.word	0x000000a8
        /*023c*/ 	.short	0x0101
        /*023e*/ 	.byte	0x3f
	.zero		1


	//   ....[28]....
        /*0240*/ 	.word	0x0000b240
        /*0244*/ 	.word	0x00000007
        /*0248*/ 	.word	0x00000000
        /*024c*/ 	.short	0x010a
        /*024e*/ 	.byte	0x3f
	.zero		1


	//   ....[29]....
        /*0250*/ 	.word	0x0000b2c0
        /*0254*/ 	.word	0x00000009
        /*0258*/ 	.word	0x00000000
        /*025c*/ 	.short	0x010a
        /*025e*/ 	.byte	0x3f
	.zero		1


	//   ....[30]....
        /*0260*/ 	.word	0x0000b350
        /*0264*/ 	.word	0x00000006
        /*0268*/ 	.word	0x00000000
        /*026c*/ 	.short	0x010a
        /*026e*/ 	.byte	0x3f
	.zero		1


	//   ....[31]....
        /*0270*/ 	.word	0x0000b3e0
        /*0274*/ 	.word	0x00000009
        /*0278*/ 	.word	0x00000000
        /*027c*/ 	.short	0x010a
        /*027e*/ 	.byte	0x3f
	.zero		1


	//   ....[32]....
        /*0280*/ 	.word	0x0000b470
        /*0284*/ 	.word	0x00000006
        /*0288*/ 	.word	0x00000000
        /*028c*/ 	.short	0x010a
        /*028e*/ 	.byte	0x3f
	.zero		1


	//   ....[33]....
        /*0290*/ 	.word	0x0000b500
        /*0294*/ 	.word	0x00000009
        /*0298*/ 	.word	0x00000000
        /*029c*/ 	.short	0x010a
        /*029e*/ 	.byte	0x3f
	.zero		1


	//   ....[34]....
        /*02a0*/ 	.word	0x0000b590
        /*02a4*/ 	.word	0x00000006
        /*02a8*/ 	.word	0x00000000
        /*02ac*/ 	.short	0x010a
        /*02ae*/ 	.byte	0x3f
	.zero		1


	//   ....[35]....
        /*02b0*/ 	.word	0x0000b620
        /*02b4*/ 	.word	0x00000009
        /*02b8*/ 	.word	0x00000000
        /*02bc*/ 	.short	0x010a
        /*02be*/ 	.byte	0x3f
	.zero		1


	//   ....[36]....
        /*02c0*/ 	.word	0x0000b6b0
        /*02c4*/ 	.word	0x00000003
        /*02c8*/ 	.word	0x00000000
        /*02cc*/ 	.short	0x010a
        /*02ce*/ 	.byte	0x3f
	.zero		1


	//   ....[37]....
        /*02d0*/ 	.word	0x0000b710
        /*02d4*/ 	.word	0x00000003
        /*02d8*/ 	.word	0x00000000
        /*02dc*/ 	.short	0x010a
        /*02de*/ 	.byte	0x3f
	.zero		1


	//   ....[38]....
        /*02e0*/ 	.word	0x0000b770
        /*02e4*/ 	.word	0x00000004
        /*02e8*/ 	.word	0x00000000
        /*02ec*/ 	.short	0x010a
        /*02ee*/ 	.byte	0x3f
	.zero		1


	//   ....[39]....
        /*02f0*/ 	.word	0x0000b840
        /*02f4*/ 	.word	0x0000000e
        /*02f8*/ 	.word	0x00000048
        /*02fc*/ 	.short	0x010a
        /*02fe*/ 	.byte	0x3f
	.zero		1


	//   ....[40]....
        /*0300*/ 	.word	0x0000b910
        /*0304*/ 	.word	0x00000007
        /*0308*/ 	.word	0x00000000
        /*030c*/ 	.short	0x010a
        /*030e*/ 	.byte	0x3f
	.zero		1


	//   ....[41]....
        /*0310*/ 	.word	0x0000b960
        /*0314*/ 	.word	0x00000009
        /*0318*/ 	.word	0x00000000
        /*031c*/ 	.short	0x010a
        /*031e*/ 	.byte	0x3f
	.zero		1


	//   ....[42]....
        /*0320*/ 	.word	0x0000b9b0
        /*0324*/ 	.word	0x00000006
        /*0328*/ 	.word	0x00000000
        /*032c*/ 	.short	0x010a
        /*032e*/ 	.byte	0x3f
	.zero		1


	//   ....[43]....
        /*0330*/ 	.word	0x0000ba00
        /*0334*/ 	.word	0x00000009
        /*0338*/ 	.word	0x00000000
        /*033c*/ 	.short	0x010a
        /*033e*/ 	.byte	0x3f
	.zero		1


	//   ....[44]....
        /*0340*/ 	.word	0x0000ba50
        /*0344*/ 	.word	0x00000006
        /*0348*/ 	.word	0x00000000
        /*034c*/ 	.short	0x010a
        /*034e*/ 	.byte	0x3f
	.zero		1


	//   ....[45]....
        /*0350*/ 	.word	0x0000baa0
        /*0354*/ 	.word	0x00000009
        /*0358*/ 	.word	0x00000000
        /*035c*/ 	.short	0x010a
        /*035e*/ 	.byte	0x3f
	.zero		1


	//   ....[46]....
        /*0360*/ 	.word	0x0000baf0
        /*0364*/ 	.word	0x00000006
        /*0368*/ 	.word	0x00000000
        /*036c*/ 	.short	0x010a
        /*036e*/ 	.byte	0x3f
	.zero		1


	//   ....[47]....
        /*0370*/ 	.word	0x0000bb40
        /*0374*/ 	.word	0x00000009
        /*0378*/ 	.word	0x00000000
        /*037c*/ 	.short	0x010a
        /*037e*/ 	.byte	0x3f
	.zero		1


	//----- nvinfo : EIATTR_NUM_MBARRIERS
	.align		4
.L_35:
        /*0380*/ 	.byte	0x03, 0x38
        /*0382*/ 	.short	0x0014


	//----- nvinfo : EIATTR_EXIT_INSTR_OFFSETS
	.align		4
        /*0384*/ 	.byte	0x04, 0x1c
        /*0386*/ 	.short	(.L_37 - .L_36)


	//   ....[0]....
.L_36:
        /*0388*/ 	.word	0x000006b0


	//   ....[1]....
        /*038c*/ 	.word	0x00000f70


	//   ....[2]....
        /*0390*/ 	.word	0x00009e00


	//   ....[3]....
        /*0394*/ 	.word	0x0000a430


	//   ....[4]....
        /*0398*/ 	.word	0x0000b700


	//----- nvinfo : EIATTR_MAX_THREADS
	.align		4
.L_37:
        /*039c*/ 	.byte	0x04, 0x05
        /*039e*/ 	.short	(.L_39 - .L_38)
.L_38:
        /*03a0*/ 	.word	0x00000180
        /*03a4*/ 	.word	0x00000001
        /*03a8*/ 	.word	0x00000001


	//----- nvinfo : EIATTR_CRS_STACK_SIZE
	.align		4
.L_39:
        /*03ac*/ 	.byte	0x04, 0x1e
        /*03ae*/ 	.short	(.L_41 - .L_40)
.L_40:
        /*03b0*/ 	.word	0x00000000


	//----- nvinfo : EIATTR_CBANK_PARAM_SIZE
	.align		4
.L_41:
        /*03b4*/ 	.byte	0x03, 0x19
        /*03b6*/ 	.short	0x0470


	//----- nvinfo : EIATTR_PARAM_CBANK
	.align		4
        /*03b8*/ 	.byte	0x04, 0x0a
        /*03ba*/ 	.short	(.L_43 - .L_42)
	.align		4
.L_42:
        /*03bc*/ 	.word	index@(.nv.constant0._ZN7cutlass13device_kernelINS_4gemm6kernel13GemmUniversalIN4cute5tupleIJiiiiEEENS1_10collective13CollectiveMmaINS1_34MainloopSm90TmaGmmaWarpSpecializedILi9ENS5_IJNS4_1CILi1EEESB_SB_EEENS1_35KernelTmaWarpSpecializedCooperativeEEENS5_IJNSA_ILi128EEENSA_ILi256EEENSA_ILi32EEEEEENS_10bfloat16_tENS5_IJlSB_lEEESJ_SK_NS4_8TiledMMAINS4_8MMA_AtomIJNS4_4SM904GMMA28MMA_64x256x16_F32BF16BF16_SSILNSO_5MajorE0ELSQ_0ELNSO_7ScaleInE1ELSR_1EEEEEENS4_6LayoutINS5_IJNSA_ILi2EEESB_SB_EEENS5_IJSB_NSA_ILi0EEESX_EEEEENS5_IJNS4_10UnderscoreES10_S10_EEEEENS4_13SM90_TMA_LOADENS4_14ComposedLayoutINS4_7SwizzleILi2ELi4ELi3EEENS4_18smem_ptr_flag_bitsILi16EEENSU_INS5_IJNSA_ILi8EEESH_EEENS5_IJSH_SB_EEEEEEEvNS4_8identityES13_S1D_vS1E_EENS_8epilogue10collective6detail29Sm90TmaWarpSpecializedAdapterINS1H_15DefaultEpilogueISJ_SK_SK_NS1G_6thread17LinearCombinationISJ_Li1EffLNS1L_9ScaleType4KindE0ELNS_15FloatRoundStyleE2ESJ_EENS1_15EpilogueDefaultEEEEEvvEEEEvNT_6ParamsE)
        /*03c0*/ 	.short	0x0210
        /*03c2*/ 	.short	0x0470


	//----- nvinfo : EIATTR_SW_WAR
	.align		4
.L_43:
        /*03c4*/ 	.byte	0x04, 0x36
        /*03c6*/ 	.short	(.L_45 - .L_44)
.L_44:
        /*03c8*/ 	.word	0x00000008
.L_45:


//--------------------- .nv.callgraph             --------------------------
	.section	.nv.callgraph,"",@"SHT_CUDA_CALLGRAPH"
	.align	4
	.sectionentsize	8
	.align		4
        /*0000*/ 	.word	0x00000000
	.align		4
        /*0004*/ 	.word	0xffffffff
	.align		4
        /*0008*/ 	.word	index@(_ZN7cutlass13device_kernelINS_4gemm6kernel13GemmUniversalIN4cute5tupleIJiiiiEEENS1_10collective13CollectiveMmaINS1_34MainloopSm90TmaGmmaWarpSpecializedILi9ENS5_IJNS4_1CILi1EEESB_SB_EEENS1_35KernelTmaWarpSpecializedCooperativeEEENS5_IJNSA_ILi128EEENSA_ILi256EEENSA_ILi32EEEEEENS_10bfloat16_tENS5_IJlSB_lEEESJ_SK_NS4_8TiledMMAINS4_8MMA_AtomIJNS4_4SM904GMMA28MMA_64x256x16_F32BF16BF16_SSILNSO_5MajorE0ELSQ_0ELNSO_7ScaleInE1ELSR_1EEEEEENS4_6LayoutINS5_IJNSA_ILi2EEESB_SB_EEENS5_IJSB_NSA_ILi0EEESX_EEEEENS5_IJNS4_10UnderscoreES10_S10_EEEEENS4_13SM90_TMA_LOADENS4_14ComposedLayoutINS4_7SwizzleILi2ELi4ELi3EEENS4_18smem_ptr_flag_bitsILi16EEENSU_INS5_IJNSA_ILi8EEESH_EEENS5_IJSH_SB_EEEEEEEvNS4_8identityES13_S1D_vS1E_EENS_8epilogue10collective6detail29Sm90TmaWarpSpecializedAdapterINS1H_15DefaultEpilogueISJ_SK_SK_NS1G_6thread17LinearCombinationISJ_Li1EffLNS1L_9ScaleType4KindE0ELNS_15FloatRoundStyleE2ESJ_EENS1_15EpilogueDefaultEEEEEvvEEEEvNT_6ParamsE)
	.align		4
        /*000c*/ 	.word	index@(__assertfail)
	.align		4
        /*0010*/ 	.word	0x00000000
	.align		4
        /*0014*/ 	.word	0xfffffffe
	.align		4
        /*0018*/ 	.word	0x00000000
	.align		4
        /*001c*/ 	.word	0xfffffffd
	.align		4
        /*0020*/ 	.word	0x00000000
	.align		4
        /*0024*/ 	.word	0xfffffffc


//--------------------- .nv.constant4             --------------------------
	.section	.nv.constant4,"a",@progbits
	.align	8
	.align		8
.nv.constant4:
        /*0000*/ 	.dword	__assertfail
	.align		8
        /*0008*/ 	.dword	__unnamed_1
	.align		8
        /*0010*/ 	.dword	_ZN40_INTERNAL_f5b63317_4_k_cu_d929175f_245504cuda3std3__45__cpo5beginE
	.align		8
        /*0018*/ 	.dword	_ZN40_INTERNAL_f5b63317_4_k_cu_d929175f_245504cuda3std3__45__cpo3endE
	.align		8
        /*0020*/ 	.dword	_ZN40_INTERNAL_f5b63317_4_k_cu_d929175f_245504cuda3std3__45__cpo6cbeginE
	.align		8
        /*0028*/ 	.dword	_ZN40_INTERNAL_f5b63317_4_k_cu_d929175f_245504cuda3std3__45__cpo4cendE
	.align		8
        /*0030*/ 	.dword	_ZN40_INTERNAL_f5b63317_4_k_cu_d929175f_245504cuda3std3__442_GLOBAL__N__f5b63317_4_k_cu_d929175f_245506ignoreE
	.align		8
        /*0038*/ 	.dword	_ZN40_INTERNAL_f5b63317_4_k_cu_d929175f_245504cuda3std3__419piecewise_constructE
	.align		8
        /*0040*/ 	.dword	_ZN40_INTERNAL_f5b63317_4_k_cu_d929175f_245504cuda3std3__48in_placeE
	.align		8
        /*0048*/ 	.dword	_ZN40_INTERNAL_f5b63317_4_k_cu_d929175f_245504cuda3std6ranges3__45__cpo4swapE
	.align		8
        /*0050*/ 	.dword	_ZN40_INTERNAL_f5b63317_4_k_cu_d929175f_245504cuda3std6ranges3__45__cpo9iter_moveE
	.align		8
        /*0058*/ 	.dword	_ZN40_INTERNAL_f5b63317_4_k_cu_d929175f_245504cute7productE
	.align		8
        /*0060*/ 	.dword	_ZN40_INTERNAL_f5b63317_4_k_cu_d929175f_245504cute1_E
	.align		8
        /*0068*/ 	.dword	$str$22
	.align		8
        /*0070*/ 	.dword	$str$23


//--------------------- .text._ZN7cutlass13device_kernelINS_4gemm6kernel13GemmUniversalIN4cute5tupleIJiiiiEEENS1_10collective13CollectiveMmaINS1_34MainloopSm90TmaGmmaWarpSpecializedILi9ENS5_IJNS4_1CILi1EEESB_SB_EEENS1_35KernelTmaWarpSpecializedCooperativeEEENS5_IJNSA_ILi128EEENSA_ILi256EEENSA_ILi32EEEEEENS_10bfloat16_tENS5_IJlSB_lEEESJ_SK_NS4_8TiledMMAINS4_8MMA_AtomIJNS4_4SM904GMMA28MMA_64x256x16_F32BF16BF16_SSILNSO_5MajorE0ELSQ_0ELNSO_7ScaleInE1ELSR_1EEEEEENS4_6LayoutINS5_IJNSA_ILi2EEESB_SB_EEENS5_IJSB_NSA_ILi0EEESX_EEEEENS5_IJNS4_10UnderscoreES10_S10_EEEEENS4_13SM90_TMA_LOADENS4_14ComposedLayoutINS4_7SwizzleILi2ELi4ELi3EEENS4_18smem_ptr_flag_bitsILi16EEENSU_INS5_IJNSA_ILi8EEESH_EEENS5_IJSH_SB_EEEEEEEvNS4_8identityES13_S1D_vS1E_EENS_8epilogue10collective6detail29Sm90TmaWarpSpecializedAdapterINS1H_15DefaultEpilogueISJ_SK_SK_NS1G_6thread17LinearCombinationISJ_Li1EffLNS1L_9ScaleType4KindE0ELNS_15FloatRoundStyleE2ESJ_EENS1_15EpilogueDefaultEEEEEvvEEEEvNT_6ParamsE --------------------------
	.section	.text._ZN7cutlass13device_kernelINS_4gemm6kernel13GemmUniversalIN4cute5tupleIJiiiiEEENS1_10collective13CollectiveMmaINS1_34MainloopSm90TmaGmmaWarpSpecializedILi9ENS5_IJNS4_1CILi1EEESB_SB_EEENS1_35KernelTmaWarpSpecializedCooperativeEEENS5_IJNSA_ILi128EEENSA_ILi256EEENSA_ILi32EEEEEENS_10bfloat16_tENS5_IJlSB_lEEESJ_SK_NS4_8TiledMMAINS4_8MMA_AtomIJNS4_4SM904GMMA28MMA_64x256x16_F32BF16BF16_SSILNSO_5MajorE0ELSQ_0ELNSO_7ScaleInE1ELSR_1EEEEEENS4_6LayoutINS5_IJNSA_ILi2EEESB_SB_EEENS5_IJSB_NSA_ILi0EEESX_EEEEENS5_IJNS4_10UnderscoreES10_S10_EEEEENS4_13SM90_TMA_LOADENS4_14ComposedLayoutINS4_7SwizzleILi2ELi4ELi3EEENS4_18smem_ptr_flag_bitsILi16EEENSU_INS5_IJNSA_ILi8EEESH_EEENS5_IJSH_SB_EEEEEEEvNS4_8identityES13_S1D_vS1E_EENS_8epilogue10collective6detail29Sm90TmaWarpSpecializedAdapterINS1H_15DefaultEpilogueISJ_SK_SK_NS1G_6thread17LinearCombinationISJ_Li1EffLNS1L_9ScaleType4KindE0ELNS_15FloatRoundStyleE2ESJ_EENS1_15EpilogueDefaultEEEEEvvEEEEvNT_6ParamsE,"ax",@progbits
	.align	128
.text._ZN7cutlass13device_kernelINS_4gemm6kernel13GemmUniversalIN4cute5tupleIJiiiiEEENS1_10collective13CollectiveMmaINS1_34MainloopSm90TmaGmmaWarpSpecializedILi9ENS5_IJNS4_1CILi1EEESB_SB_EEENS1_35KernelTmaWarpSpecializedCooperativeEEENS5_IJNSA_ILi128EEENSA_ILi256EEENSA_ILi32EEEEEENS_10bfloat16_tENS5_IJlSB_lEEESJ_SK_NS4_8TiledMMAINS4_8MMA_AtomIJNS4_4SM904GMMA28MMA_64x256x16_F32BF16BF16_SSILNSO_5MajorE0ELSQ_0ELNSO_7ScaleInE1ELSR_1EEEEEENS4_6LayoutINS5_IJNSA_ILi2EEESB_SB_EEENS5_IJSB_NSA_ILi0EEESX_EEEEENS5_IJNS4_10UnderscoreES10_S10_EEEEENS4_13SM90_TMA_LOADENS4_14ComposedLayoutINS4_7SwizzleILi2ELi4ELi3EEENS4_18smem_ptr_flag_bitsILi16EEENSU_INS5_IJNSA_ILi8EEESH_EEENS5_IJSH_SB_EEEEEEEvNS4_8identityES13_S1D_vS1E_EENS_8epilogue10collective6detail29Sm90TmaWarpSpecializedAdapterINS1H_15DefaultEpilogueISJ_SK_SK_NS1G_6thread17LinearCombinationISJ_Li1EffLNS1L_9ScaleType4KindE0ELNS_15FloatRoundStyleE2ESJ_EENS1_15EpilogueDefaultEEEEEvvEEEEvNT_6ParamsE:
        .type           _ZN7cutlass13device_kernelINS_4gemm6kernel13GemmUniversalIN4cute5tupleIJiiiiEEENS1_10collective13CollectiveMmaINS1_34MainloopSm90TmaGmmaWarpSpecializedILi9ENS5_IJNS4_1CILi1EEESB_SB_EEENS1_35KernelTmaWarpSpecializedCooperativeEEENS5_IJNSA_ILi128EEENSA_ILi256EEENSA_ILi32EEEEEENS_10bfloat16_tENS5_IJlSB_lEEESJ_SK_NS4_8TiledMMAINS4_8MMA_AtomIJNS4_4SM904GMMA28MMA_64x256x16_F32BF16BF16_SSILNSO_5MajorE0ELSQ_0ELNSO_7ScaleInE1ELSR_1EEEEEENS4_6LayoutINS5_IJNSA_ILi2EEESB_SB_EEENS5_IJSB_NSA_ILi0EEESX_EEEEENS5_IJNS4_10UnderscoreES10_S10_EEEEENS4_13SM90_TMA_LOADENS4_14ComposedLayoutINS4_7SwizzleILi2ELi4ELi3EEENS4_18smem_ptr_flag_bitsILi16EEENSU_INS5_IJNSA_ILi8EEESH_EEENS5_IJSH_SB_EEEEEEEvNS4_8identityES13_S1D_vS1E_EENS_8epilogue10collective6detail29Sm90TmaWarpSpecializedAdapterINS1H_15DefaultEpilogueISJ_SK_SK_NS1G_6thread17LinearCombinationISJ_Li1EffLNS1L_9ScaleType4KindE0ELNS_15FloatRoundStyleE2ESJ_EENS1_15EpilogueDefaultEEEEEvvEEEEvNT_6ParamsE,@function
        .size           _ZN7cutlass13device_kernelINS_4gemm6kernel13GemmUniversalIN4cute5tupleIJiiiiEEENS1_10collective13CollectiveMmaINS1_34MainloopSm90TmaGmmaWarpSpecializedILi9ENS5_IJNS4_1CILi1EEESB_SB_EEENS1_35KernelTmaWarpSpecializedCooperativeEEENS5_IJNSA_ILi128EEENSA_ILi256EEENSA_ILi32EEEEEENS_10bfloat16_tENS5_IJlSB_lEEESJ_SK_NS4_8TiledMMAINS4_8MMA_AtomIJNS4_4SM904GMMA28MMA_64x256x16_F32BF16BF16_SSILNSO_5MajorE0ELSQ_0ELNSO_7ScaleInE1ELSR_1EEEEEENS4_6LayoutINS5_IJNSA_ILi2EEESB_SB_EEENS5_IJSB_NSA_ILi0EEESX_EEEEENS5_IJNS4_10UnderscoreES10_S10_EEEEENS4_13SM90_TMA_LOADENS4_14ComposedLayoutINS4_7SwizzleILi2ELi4ELi3EEENS4_18smem_ptr_flag_bitsILi16EEENSU_INS5_IJNSA_ILi8EEESH_EEENS5_IJSH_SB_EEEEEEEvNS4_8identityES13_S1D_vS1E_EENS_8epilogue10collective6detail29Sm90TmaWarpSpecializedAdapterINS1H_15DefaultEpilogueISJ_SK_SK_NS1G_6thread17LinearCombinationISJ_Li1EffLNS1L_9ScaleType4KindE0ELNS_15FloatRoundStyleE2ESJ_EENS1_15EpilogueDefaultEEEEEvvEEEEvNT_6ParamsE,(.L_x_333 - _ZN7cutlass13device_kernelINS_4gemm6kernel13GemmUniversalIN4cute5tupleIJiiiiEEENS1_10collective13CollectiveMmaINS1_34MainloopSm90TmaGmmaWarpSpecializedILi9ENS5_IJNS4_1CILi1EEESB_SB_EEENS1_35KernelTmaWarpSpecializedCooperativeEEENS5_IJNSA_ILi128EEENSA_ILi256EEENSA_ILi32EEEEEENS_10bfloat16_tENS5_IJlSB_lEEESJ_SK_NS4_8TiledMMAINS4_8MMA_AtomIJNS4_4SM904GMMA28MMA_64x256x16_F32BF16BF16_SSILNSO_5MajorE0ELSQ_0ELNSO_7ScaleInE1ELSR_1EEEEEENS4_6LayoutINS5_IJNSA_ILi2EEESB_SB_EEENS5_IJSB_NSA_ILi0EEESX_EEEEENS5_IJNS4_10UnderscoreES10_S10_EEEEENS4_13SM90_TMA_LOADENS4_14ComposedLayoutINS4_7SwizzleILi2ELi4ELi3EEENS4_18smem_ptr_flag_bitsILi16EEENSU_INS5_IJNSA_ILi8EEESH_EEENS5_IJSH_SB_EEEEEEEvNS4_8identityES13_S1D_vS1E_EENS_8epilogue10collective6detail29Sm90TmaWarpSpecializedAdapterINS1H_15DefaultEpilogueISJ_SK_SK_NS1G_6thread17LinearCombinationISJ_Li1EffLNS1L_9ScaleType4KindE0ELNS_15FloatRoundStyleE2ESJ_EENS1_15EpilogueDefaultEEEEEvvEEEEvNT_6ParamsE)
        .other          _ZN7cutlass13device_kernelINS_4gemm6kernel13GemmUniversalIN4cute5tupleIJiiiiEEENS1_10collective13CollectiveMmaINS1_34MainloopSm90TmaGmmaWarpSpecializedILi9ENS5_IJNS4_1CILi1EEESB_SB_EEENS1_35KernelTmaWarpSpecializedCooperativeEEENS5_IJNSA_ILi128EEENSA_ILi256EEENSA_ILi32EEEEEENS_10bfloat16_tENS5_IJlSB_lEEESJ_SK_NS4_8TiledMMAINS4_8MMA_AtomIJNS4_4SM904GMMA28MMA_64x256x16_F32BF16BF16_SSILNSO_5MajorE0ELSQ_0ELNSO_7ScaleInE1ELSR_1EEEEEENS4_6LayoutINS5_IJNSA_ILi2EEESB_SB_EEENS5_IJSB_NSA_ILi0EEESX_EEEEENS5_IJNS4_10UnderscoreES10_S10_EEEEENS4_13SM90_TMA_LOADENS4_14ComposedLayoutINS4_7SwizzleILi2ELi4ELi3EEENS4_18smem_ptr_flag_bitsILi16EEENSU_INS5_IJNSA_ILi8EEESH_EEENS5_IJSH_SB_EEEEEEEvNS4_8identityES13_S1D_vS1E_EENS_8epilogue10collective6detail29Sm90TmaWarpSpecializedAdapterINS1H_15DefaultEpilogueISJ_SK_SK_NS1G_6thread17LinearCombinationISJ_Li1EffLNS1L_9ScaleType4KindE0ELNS_15FloatRoundStyleE2ESJ_EENS1_15EpilogueDefaultEEEEEvvEEEEvNT_6ParamsE,@"STO_CUDA_ENTRY STV_DEFAULT"
_ZN7cutlass13device_kernelINS_4gemm6kernel13GemmUniversalIN4cute5tupleIJiiiiEEENS1_10collective13CollectiveMmaINS1_34MainloopSm90TmaGmmaWarpSpecializedILi9ENS5_IJNS4_1CILi1EEESB_SB_EEENS1_35KernelTmaWarpSpecializedCooperativeEEENS5_IJNSA_ILi128EEENSA_ILi256EEENSA_ILi32EEEEEENS_10bfloat16_tENS5_IJlSB_lEEESJ_SK_NS4_8TiledMMAINS4_8MMA_AtomIJNS4_4SM904GMMA28MMA_64x256x16_F32BF16BF16_SSILNSO_5MajorE0ELSQ_0ELNSO_7ScaleInE1ELSR_1EEEEEENS4_6LayoutINS5_IJNSA_ILi2EEESB_SB_EEENS5_IJSB_NSA_ILi0EEESX_EEEEENS5_IJNS4_10UnderscoreES10_S10_EEEEENS4_13SM90_TMA_LOADENS4_14ComposedLayoutINS4_7SwizzleILi2ELi4ELi3EEENS4_18smem_ptr_flag_bitsILi16EEENSU_INS5_IJNSA_ILi8EEESH_EEENS5_IJSH_SB_EEEEEEEvNS4_8identityES13_S1D_vS1E_EENS_8epilogue10collective6detail29Sm90TmaWarpSpecializedAdapterINS1H_15DefaultEpilogueISJ_SK_SK_NS1G_6thread17LinearCombinationISJ_Li1EffLNS1L_9ScaleType4KindE0ELNS_15FloatRoundStyleE2ESJ_EENS1_15EpilogueDefaultEEEEEvvEEEEvNT_6ParamsE:
[----:B------:R-:W0:Y:S01]  /*0000*/  LDC R1, c[0x0][0x28] ;  /* 0x00000a00ff017b82 */ /* 0x000e220000000800 */
[----:B------:R-:W1:Y:S01]  /*0010*/  S2R R18, SR_TID.X ;  /* 0x0000000000127919 */ /* 0x000e620000002100 */
[----:B------:R-:W-:Y:S01]  /*0020*/  ELECT P0, URZ, PT ;  /* 0x00000000003f782f */ /* 0x000fe20003800000 */
[----:B------:R-:W-:Y:S01]  /*0030*/  BSSY B0, `(.L_x_0) ;  /* 0x000000f000007945 */ /* 0x000fe20003800000 */
[--C-:B-1----:R-:W-:Y:S02]  /*0040*/  SHF.R.U32.HI R0, RZ, 0x5, R18.reuse ;  /* 0x00000005ff007819 */ /* 0x102fe40000011612 */
[----:B------:R-:W-:-:S03]  /*0050*/  SHF.R.U32.HI R22, RZ, 0x7, R18 ;  /* 0x00000007ff167819 */ /* 0x000fc60000011612 */
[----:B------:R-:W1:Y:S04]  /*0060*/  SHFL.IDX PT, R5, R0, RZ, 0x1f ;  /* 0x00001fff00057589 */ /* 0x000e6800000e0000 */
[----:B------:R2:W3:Y:S01]  /*0070*/  SHFL.IDX PT, R8, R22, RZ, 0x1f ;  /* 0x00001fff16087589 */ /* 0x0004e200000e0000 */
[----:B-1----:R-:W-:-:S13]  /*0080*/  ISETP.NE.OR P0, PT, R5, RZ, !P0 ;  /* 0x000000ff0500720c */ /* 0x002fda0004705670 */
[----:B0-23--:R-:W-:Y:S05]  /*0090*/  @P0 BRA `(.L_x_1) ;  /* 0x0000000000200947 */ /* 0x00dfea0003800000 */
[----:B------:R-:W-:Y:S02]  /*00a0*/  ULDC.64 UR4, c[0x0][0x198] ;  /* 0x0000660000047ab9 */ /* 0x000fe40000000a00 */
[----:B------:R-:W-:Y:S02]  /*00b0*/  UIADD3 UR6, UP0, UR4, 0xf0, URZ ;  /* 0x000000f004067890 */ /* 0x000fe4000ff1e03f */
[----:B------:R-:W-:Y:S02]  /*00c0*/  UIADD3 UR4, UP1, UR4, 0x1f0, URZ ;  /* 0x000001f004047890 */ /* 0x000fe4000ff3e03f */
[----:B------:R-:W-:Y:S02]  /*00d0*/  UIADD3.X UR7, URZ, UR5, URZ, UP0, !UPT ;  /* 0x000000053f077290 */ /* 0x000fe400087fe43f */
[----:B------:R-:W-:-:S07]  /*00e0*/  UIADD3.X UR5, URZ, UR5, URZ, UP1, !UPT ;  /* 0x000000053f057290 */ /* 0x000fce0008ffe43f */
[----:B------:R0:W-:Y:S02]  /*00f0*/  UTMACCTL.PF [UR6] ;  /* 0x00000000060079b9 */ /* 0x0001e40008040000 */
[----:B------:R0:W-:Y:S02]  /*0100*/  UTMACCTL.PF [UR4] ;  /* 0x00000000040079b9 */ /* 0x0001e40008040000 */
[----:B0-----:R-:W-:Y:S01]  /*0110*/  NOP ;  /* 0x0000000000007918 */ /* 0x001fe20000000000 */
.L_x_1:
[----:B------:R-:W-:Y:S05]  /*0120*/  BSYNC B0 ;  /* 0x0000000000007941 */ /* 0x000fea0003800000 */
.L_x_0:
[----:B------:R-:W0:Y:S02]  /*0130*/  SHFL.IDX PT, R2, R0, RZ, 0x1f ;  /* 0x00001fff00027589 */ /* 0x000e2400000e0000 */
[----:B0-----:R-:W-:-:S13]  /*0140*/  ISETP.NE.AND P0, PT, R2, RZ, PT ;  /* 0x000000ff0200720c */ /* 0x001fda0003f05270 */
[----:B------:R-:W-:Y:S05]  /*0150*/  @P0 BRA `(.L_x_2) ;  /* 0x00000000008c0947 */ /* 0x000fea0003800000 */
[----:B------:R-:W-:Y:S01]  /*0160*/  ELECT P0, URZ, PT ;  /* 0x00000000003f782f */ /* 0x000fe20003800000 */
[----:B------:R-:W-:-:S12]  /*0170*/  BSSY B0, `(.L_x_2) ;  /* 0x0000021000007945 */ /* 0x000fd80003800000 */
[----:B------:R-:W-:Y:S05]  /*0180*/  @!P0 BRA `(.L_x_3) ;  /* 0x00000000007c8947 */ /* 0x000fea0003800000 */
[----:B------:R-:W0:Y:S01]  /*0190*/  S2UR UR8, SR_CgaCtaId ;  /* 0x00000000000879c3 */ /* 0x000e220000008800 */
[----:B------:R-:W-:Y:S01]  /*01a0*/  UMOV UR4, 0x400 ;  /* 0x0000040000047882 */ /* 0x000fe20000000000 */
[----:B------:R-:W-:Y:S01]  /*01b0*/  UMOV UR5, 0x1 ;  /* 0x0000000100057882 */ /* 0x000fe20000000000 */
[----:B------:R-:W-:Y:S02]  /*01c0*/  UMOV UR6, 0x100 ;  /* 0x0000010000067882 */ /* 0x000fe40000000000 */
[----:B------:R-:W-:-:S04]  /*01d0*/  UIADD3 UR6, -UR6, 0x100000, URZ ;  /* 0x0010000006067890 */ /* 0x000fc8000fffe13f */
[----:B------:R-:W-:Y:S02]  /*01e0*/  USHF.L.U32 UR7, UR6, 0xb, URZ ;  /* 0x0000000b06077899 */ /* 0x000fe4000800063f */
[----:B------:R-:W-:Y:S02]  /*01f0*/  USHF.L.U32 UR6, UR6, 0x1, URZ ;  /* 0x0000000106067899 */ /* 0x000fe4000800063f */
[----:B0-----:R-:W-:Y:S02]  /*0200*/  ULEA UR8, UR8, UR4, 0x18 ;  /* 0x0000000408087291 */ /* 0x001fe4000f8ec03f */
[----:B------:R-:W-:-:S04]  /*0210*/  UIADD3 UR4, -UR5, 0x100000, URZ ;  /* 0x0010000005047890 */ /* 0x000fc8000fffe13f */
[----:B------:R-:W-:Y:S02]  /*0220*/  USHF.L.U32 UR5, UR4, 0xb, URZ ;  /* 0x0000000b04057899 */ /* 0x000fe4000800063f */
[----:B------:R-:W-:Y:S01]  /*0230*/  USHF.L.U32 UR4, UR4, 0x1, URZ ;  /* 0x0000000104047899 */ /* 0x000fe2000800063f */
[----:B------:R-:W0:Y:S11]  /*0240*/  FENCE.VIEW.ASYNC.S ;  /* 0x00000000000073c6 */ /* 0x000e360000000000 */
[----:B0-----:R0:W1:Y:S01]  /*0250*/  SYNCS.EXCH.64 URZ, [UR8], UR4 ;  /* 0x00000004083f75b2 */ /* 0x0010620008000100 */
[----:B------:R0:W2:Y:S01]  /*0260*/  SYNCS.EXCH.64 URZ, [UR8+0x48], UR6 ;  /* 0x00004806083f75b2 */ /* 0x0000a20008000100 */
[----:B------:R0:W3:Y:S01]  /*0270*/  SYNCS.EXCH.64 URZ, [UR8+0x8], UR4 ;  /* 0x00000804083f75b2 */ /* 0x0000e20008000100 */
[----:B------:R0:W4:Y:S01]  /*0280*/  SYNCS.EXCH.64 URZ, [UR8+0x50], UR6 ;  /* 0x00005006083f75b2 */ /* 0x0001220008000100 */
[----:B------:R0:W0:Y:S01]  /*0290*/  SYNCS.EXCH.64 URZ, [UR8+0x10], UR4 ;  /* 0x00001004083f75b2 */ /* 0x0000220008000100 */
        /* <DEDUP_REMOVED lines=13> */
[----:B------:R-:W-:Y:S01]  /*0370*/  NOP ;  /* 0x0000000000007918 */ /* 0x000fe20000000000 */
.L_x_3:
[----:B0-----:R-:W-:Y:S05]  /*0380*/  BSYNC B0 ;  /* 0x0000000000007941 */ /* 0x001fea0003800000 */
.L_x_2:
[----:B------:R-:W0:Y:S01]  /*0390*/  SHFL.IDX PT, R0, R0, RZ, 0x1f ;  /* 0x00001fff00007589 */ /* 0x000e2200000e0000 */
[----:B------:R-:W-:Y:S01]  /*03a0*/  ELECT P0, URZ, PT ;  /* 0x00000000003f782f */ /* 0x000fe20003800000 */
[----:B------:R-:W5:Y:S01]  /*03b0*/  LDC R2, c[0x0][0x65c] ;  /* 0x00019700ff027b82 */ /* 0x000f620000000800 */
[----:B------:R-:W-:Y:S01]  /*03c0*/  SHF.R.S32.HI R6, RZ, 0x1f, R5 ;  /* 0x0000001fff067819 */ /* 0x000fe20000011405 */
[----:B------:R-:W1:Y:S01]  /*03d0*/  S2R R3, SR_CTAID.Y ;  /* 0x0000000000037919 */ /* 0x000e620000002600 */
[----:B------:R-:W-:Y:S01]  /*03e0*/  UMOV UR4, 0x20 ;  /* 0x0000002000047882 */ /* 0x000fe20000000000 */
[----:B------:R-:W-:Y:S01]  /*03f0*/  ISETP.NE.AND P2, PT, R8, RZ, PT ;  /* 0x000000ff0800720c */ /* 0x000fe20003f45270 */
[----:B------:R-:W-:Y:S01]  /*0400*/  NOP ;  /* 0x0000000000007918 */ /* 0x000fe20000000000 */
[----:B------:R-:W2:Y:S01]  /*0410*/  S2R R4, SR_CTAID.X ;  /* 0x0000000000047919 */ /* 0x000ea20000002500 */
[----:B------:R-:W-:Y:S01]  /*0420*/  LEA.HI R6, R6, R5, RZ, 0x2 ;  /* 0x0000000506067211 */ /* 0x000fe200078f10ff */
[----:B------:R-:W-:Y:S01]  /*0430*/  NOP ;  /* 0x0000000000007918 */ /* 0x000fe20000000000 */
[----:B0-----:R-:W-:-:S02]  /*0440*/  ISETP.NE.OR P0, PT, R0, RZ, !P0 ;  /* 0x000000ff0000720c */ /* 0x001fc40004705670 */
[----:B-----5:R-:W-:-:S04]  /*0450*/  ISETP.NE.AND P3, PT, R2, 0x1, PT ;  /* 0x000000010200780c */ /* 0x020fc80003f65270 */
[----:B------:R-:W-:Y:S02]  /*0460*/  P2R R0, PR, RZ, 0x8 ;  /* 0x00000008ff007803 */ /* 0x000fe40000000000 */
[----:B------:R-:W-:-:S05]  /*0470*/  LOP3.LUT R0, R6, 0xfffffffc, RZ, 0xc0, !PT ;  /* 0xfffffffc06007812 */ /* 0x000fca00078ec0ff */
[----:B------:R-:W-:Y:S01]  /*0480*/  VOTEU.ALL UP0, P0 ;  /* 0x00000000003f7886 */ /* 0x000fe20000000000 */
[----:B------:R-:W-:Y:S01]  /*0490*/  IMAD.IADD R0, R5, 0x1, -R0 ;  /* 0x0000000105007824 */ /* 0x000fe200078e0a00 */
[----:B------:R-:W2:Y:S01]  /*04a0*/  @P3 LDC R17, c[0x0][0x10] ;  /* 0x00000400ff113b82 */ /* 0x000ea20000000800 */
[----:B------:R-:W-:Y:S01]  /*04b0*/  VOTEU.ALL UP1, P0 ;  /* 0x00000000003f7886 */ /* 0x000fe20000020000 */
[----:B-1----:R-:W-:Y:S01]  /*04c0*/  @P3 IMAD.MOV.U32 R6, RZ, RZ, R3 ;  /* 0x000000ffff063224 */ /* 0x002fe200078e0003 */
[----:B------:R-:W-:Y:S01]  /*04d0*/  @!UP0 UMOV UR6, 0x400 ;  /* 0x0000040000068882 */ /* 0x000fe20000000000 */
[----:B------:R-:W-:-:S04]  /*04e0*/  @!UP0 UIADD3 UR4, -UR4, 0x100000, URZ ;  /* 0x0010000004048890 */ /* 0x000fc8000fffe13f */
[----:B------:R-:W-:Y:S02]  /*04f0*/  @!UP0 USHF.L.U32 UR5, UR4, 0xb, URZ ;  /* 0x0000000b04058899 */ /* 0x000fe4000800063f */
[----:B------:R-:W-:Y:S01]  /*0500*/  @!UP0 USHF.L.U32 UR4, UR4, 0x1, URZ ;  /* 0x0000000104048899 */ /* 0x000fe2000800063f */
[----:B------:R-:W-:Y:S02]  /*0510*/  @P3 IMAD.MOV.U32 R7, RZ, RZ, RZ ;  /* 0x000000ffff073224 */ /* 0x000fe400078e00ff */
[----:B------:R-:W-:Y:S01]  /*0520*/  IMAD.MOV.U32 R5, RZ, RZ, RZ ;  /* 0x000000ffff057224 */ /* 0x000fe200078e00ff */
[----:B------:R-:W0:Y:S01]  /*0530*/  @!UP0 S2UR UR7, SR_CgaCtaId ;  /* 0x00000000000789c3 */ /* 0x000e220000008800 */
[----:B------:R-:W-:-:S07]  /*0540*/  @P3 IMAD.MOV.U32 R11, RZ, RZ, RZ ;  /* 0x000000ffff0b3224 */ /* 0x000fce00078e00ff */
[----:B------:R-:W1:Y:S01]  /*0550*/  @!P3 LDC R9, c[0x0][0xc] ;  /* 0x00000300ff09bb82 */ /* 0x000e620000000800 */
[----:B--2---:R-:W-:-:S04]  /*0560*/  @P3 IMAD.WIDE.U32 R16, R4, R17, R6 ;  /* 0x0000001104103225 */ /* 0x004fc800078e0006 */
[----:B------:R-:W-:Y:S01]  /*0570*/  @P3 IMAD.IADD R17, R17, 0x1, R11 ;  /* 0x0000000111113824 */ /* 0x000fe200078e020b */
[----:B0-----:R-:W-:Y:S01]  /*0580*/  @!UP0 ULEA UR6, UR7, UR6, 0x18 ;  /* 0x0000000607068291 */ /* 0x001fe2000f8ec03f */
[----:B------:R-:W-:Y:S01]  /*0590*/  VOTEU.ALL UP0, P0 ;  /* 0x00000000003f7886 */ /* 0x000fe20000000000 */
[----:B------:R-:W-:-:S04]  /*05a0*/  ISETP.NE.AND P0, PT, R0, 0x3, PT ;  /* 0x000000030000780c */ /* 0x000fc80003f05270 */
[----:B------:R-:W-:Y:S01]  /*05b0*/  ISETP.EQ.OR P0, PT, R0, RZ, !P0 ;  /* 0x000000ff0000720c */ /* 0x000fe20004702670 */
[----:B-1----:R-:W-:-:S03]  /*05c0*/  @!P3 IMAD.WIDE.U32 R6, R9, R3, R4 ;  /* 0x000000030906b225 */ /* 0x002fc600078e0004 */
[C---:B------:R-:W-:Y:S01]  /*05d0*/  ISETP.EQ.AND P0, PT, R8.reuse, RZ, P0 ;  /* 0x000000ff0800720c */ /* 0x040fe20000702270 */
[----:B------:R-:W-:Y:S01]  /*05e0*/  VIADD R8, R8, 0xffffffff ;  /* 0xffffffff08087836 */ /* 0x000fe20000000000 */
[----:B------:R-:W0:Y:S02]  /*05f0*/  FENCE.VIEW.ASYNC.S ;  /* 0x00000000000073c6 */ /* 0x000e240000000000 */
[----:B0-----:R0:W3:Y:S01]  /*0600*/  @!UP0 SYNCS.EXCH.64 URZ, [UR6+0xa0], UR4 ;  /* 0x0000a004063f85b2 */ /* 0x0010e20008000100 */
[----:B------:R-:W-:Y:S01]  /*0610*/  @!P3 IMAD.MOV.U32 R16, RZ, RZ, R6 ;  /* 0x000000ffff10b224 */ /* 0x000fe200078e0006 */
[----:B------:R-:W-:Y:S01]  /*0620*/  SEL R19, RZ, 0x1, !P0 ;  /* 0x00000001ff137807 */ /* 0x000fe20004000000 */
[----:B------:R-:W-:Y:S01]  /*0630*/  @!P3 IMAD.MOV.U32 R17, RZ, RZ, R7 ;  /* 0x000000ffff11b224 */ /* 0x000fe200078e0007 */
[----:B------:R-:W-:-:S04]  /*0640*/  ISETP.GE.U32.AND P1, PT, R8, 0x2, PT ;  /* 0x000000020800780c */ /* 0x000fc80003f26070 */
[----:B------:R-:W-:Y:S01]  /*0650*/  SEL R19, R19, 0x2, P1 ;  /* 0x0000000213137807 */ /* 0x000fe20000800000 */
[----:B------:R0:W3:Y:S01]  /*0660*/  @!UP1 SYNCS.EXCH.64 URZ, [UR6+0xa8], UR4 ;  /* 0x0000a804063f95b2 */ /* 0x0000e20008000100 */
[----:B------:R-:W-:Y:S01]  /*0670*/  NOP ;  /* 0x0000000000007918 */ /* 0x000fe20000000000 */
[----:B---34-:R-:W-:Y:S06]  /*0680*/  BAR.SYNC.DEFER_BLOCKING 0x0 ;  /* 0x0000000000007b1d */ /* 0x018fec0000010000 */
[----:B------:R-:W-:Y:S05]  /*0690*/  @!P2 BRA `(.L_x_4) ;  /* 0x0000009400dca947 */ /* 0x000fea0003800000 */
[----:B------:R-:W-:-:S13]  /*06a0*/  ISETP.GT.U32.AND P0, PT, R8, 0x1, PT ;  /* 0x000000010800780c */ /* 0x000fda0003f04070 */
[----:B0-----:R-:W-:Y:S05]  /*06b0*/  @P0 EXIT ;  /* 0x000000000000094d */ /* 0x001fea0003800000 */
[----:B------:R-:W-:Y:S01]  /*06c0*/  ULDC.64 UR4, c[0x0][0x650] ;  /* 0x0001940000047ab9 */ /* 0x000fe20000000a00 */
[----:B------:R-:W-:Y:S01]  /*06d0*/  PRMT R0, RZ, 0x7610, R0 ;  /* 0x00007610ff007816 */ /* 0x000fe20000000000 */
[----:B------:R-:W-:Y:S01]  /*06e0*/  IMAD.MOV.U32 R153, RZ, RZ, -0x1 ;  /* 0xffffffffff997424 */ /* 0x000fe200078e00ff */
[----:B------:R-:W-:Y:S01]  /*06f0*/  ISETP.GE.U32.AND P0, PT, R16, UR4, PT ;  /* 0x0000000410007c0c */ /* 0x000fe2000bf06070 */
[----:B------:R-:W-:Y:S02]  /*0700*/  IMAD.MOV.U32 R152, RZ, RZ, -0x1 ;  /* 0xffffffffff987424 */ /* 0x000fe400078e00ff */
[----:B------:R-:W-:Y:S01]  /*0710*/  IMAD.MOV.U32 R23, RZ, RZ, -0x1 ;  /* 0xffffffffff177424 */ /* 0x000fe200078e00ff */
[----:B------:R-:W-:-:S13]  /*0720*/  ISETP.GE.U32.AND.EX P0, PT, R17, UR5, PT, P0 ;  /* 0x0000000511007c0c */ /* 0x000fda000bf06100 */
[----:B------:R-:W-:Y:S05]  /*0730*/  @P0 BRA `(.L_x_5) ;  /* 0x0000000400540947 */ /* 0x000fea0003800000 */
[----:B------:R-:W0:Y:S01]  /*0740*/  LDC.64 R14, c[0x0][0x628] ;  /* 0x00018a00ff0e7b82 */ /* 0x000e220000000a00 */
[----:B------:R-:W-:Y:S02]  /*0750*/  IMAD.MOV.U32 R6, RZ, RZ, R16 ;  /* 0x000000ffff067224 */ /* 0x000fe400078e0010 */
[----:B------:R-:W-:-:S05]  /*0760*/  IMAD.MOV.U32 R7, RZ, RZ, R17 ;  /* 0x000000ffff077224 */ /* 0x000fca00078e0011 */
[----:B------:R-:W1:Y:S08]  /*0770*/  LDC R0, c[0x0][0x630] ;  /* 0x00018c00ff007b82 */ /* 0x000e700000000800 */
[----:B------:R-:W2:Y:S01]  /*0780*/  LDC.64 R20, c[0x0][0x620] ;  /* 0x00018800ff147b82 */ /* 0x000ea20000000a00 */
[----:B0-----:R-:W-:-:S04]  /*0790*/  ISETP.NE.U32.AND P0, PT, R14, RZ, PT ;  /* 0x000000ff0e00720c */ /* 0x001fc80003f05070 */
[----:B------:R-:W-:-:S13]  /*07a0*/  ISETP.NE.AND.EX P0, PT, R15, RZ, PT, P0 ;  /* 0x000000ff0f00720c */ /* 0x000fda0003f05300 */
[----:B-12---:R-:W-:Y:S05]  /*07b0*/  @!P0 BRA `(.L_x_6) ;  /* 0x0000000000288947 */ /* 0x006fea0003800000 */
[----:B------:R-:W0:Y:S02]  /*07c0*/  LDC R11, c[0x0][0x634] ;  /* 0x00018d00ff0b7b82 */ /* 0x000e240000000800 */
[----:B0-----:R-:W-:-:S05]  /*07d0*/  IADD3 R11, P0, R16, R11, RZ ;  /* 0x0000000b100b7210 */ /* 0x001fca0007f1e0ff */
[----:B------:R-:W-:-:S04]  /*07e0*/  IMAD.X R13, RZ, RZ, R17, P0 ;  /* 0x000000ffff0d7224 */ /* 0x000fc800000e0611 */
[----:B------:R-:W-:-:S04]  /*07f0*/  IMAD.WIDE.U32 R6, R13, R14, RZ ;  /* 0x0000000e0d067225 */ /* 0x000fc800078e00ff */
[----:B------:R-:W-:-:S04]  /*0800*/  IMAD.WIDE.U32 R8, P0, R11, R15, R6 ;  /* 0x0000000f0b087225 */ /* 0x000fc80007800006 */
[----:B------:R-:W-:-:S04]  /*0810*/  IMAD.WIDE.U32 R6, R11, R14, RZ ;  /* 0x0000000e0b067225 */ /* 0x000fc800078e00ff */
[----:B------:R-:W-:Y:S01]  /*0820*/  IMAD.X R11, RZ, RZ, RZ, P0 ;  /* 0x000000ffff0b7224 */ /* 0x000fe200000e06ff */
[----:B------:R-:W-:Y:S01]  /*0830*/  IADD3 RZ, P0, R7, R8, RZ ;  /* 0x0000000807ff7210 */ /* 0x000fe20007f1e0ff */
[----:B------:R-:W-:-:S04]  /*0840*/  IMAD.MOV.U32 R10, RZ, RZ, R9 ;  /* 0x000000ffff0a7224 */ /* 0x000fc800078e0009 */
[----:B------:R-:W-:-:S08]  /*0850*/  IMAD.WIDE.U32.X R6, R13, R15, R10, P0 ;  /* 0x0000000f0d067225 */ /* 0x000fd000000e040a */
.L_x_6:
[-CC-:B------:R-:W-:Y:S01]  /*0860*/  SHF.R.U64 R23, R6, R0.reuse, R7.reuse ;  /* 0x0000000006177219 */ /* 0x180fe20000001207 */
[----:B------:R-:W0:Y:S01]  /*0870*/  LDC R10, c[0x0][0x618] ;  /* 0x00018600ff0a7b82 */ /* 0x000e220000000800 */
[----:B------:R-:W-:Y:S01]  /*0880*/  SHF.R.U32.HI R5, RZ, R0, R7 ;  /* 0x00000000ff057219 */ /* 0x000fe20000011607 */
[----:B------:R-:W-:Y:S01]  /*0890*/  ULDC UR4, c[0x0][0x150] ;  /* 0x0000540000047ab9 */ /* 0x000fe20000000800 */
[----:B------:R-:W-:Y:S02]  /*08a0*/  IADD3 R9, P0, RZ, -R23, RZ ;  /* 0x80000017ff097210 */ /* 0x000fe40007f1e0ff */
[----:B------:R-:W-:-:S03]  /*08b0*/  I2FP.F32.U32 R0, R4 ;  /* 0x0000000400007245 */ /* 0x000fc60000201000 */
[----:B------:R-:W1:Y:S01]  /*08c0*/  LDC.64 R28, c[0x0][0x640] ;  /* 0x00019000ff1c7b82 */ /* 0x000e620000000a00 */
[----:B------:R-:W-:Y:S02]  /*08d0*/  IMAD.X R11, RZ, RZ, ~R5, P0 ;  /* 0x000000ffff0b7224 */ /* 0x000fe400000e0e05 */
[----:B------:R-:W-:Y:S01]  /*08e0*/  FMUL R0, R0, UR4 ;  /* 0x0000000400007c20 */ /* 0x000fe20008400000 */
[----:B------:R-:W-:Y:S01]  /*08f0*/  IMAD.WIDE.U32 R6, R9, R20, R16 ;  /* 0x0000001409067225 */ /* 0x000fe200078e0010 */
[----:B------:R-:W-:-:S03]  /*0900*/  ULDC UR4, c[0x0][0x154] ;  /* 0x0000550000047ab9 */ /* 0x000fc60000000800 */
[----:B------:R-:W-:Y:S01]  /*0910*/  IMAD R8, R11, R20, RZ ;  /* 0x000000140b087224 */ /* 0x000fe200078e02ff */
[----:B------:R-:W2:Y:S01]  /*0920*/  LDC R5, c[0x0][0x144] ;  /* 0x00005100ff057b82 */ /* 0x000ea20000000800 */
[----:B------:R-:W3:Y:S02]  /*0930*/  F2I.U32.TRUNC.NTZ R0, R0 ;  /* 0x0000000000007305 */ /* 0x000ee4000020f000 */
[----:B------:R-:W-:-:S04]  /*0940*/  IMAD R9, R9, R21, R8 ;  /* 0x0000001509097224 */ /* 0x000fc800078e0208 */
[----:B------:R-:W-:Y:S01]  /*0950*/  IMAD.IADD R7, R7, 0x1, R9 ;  /* 0x0000000107077824 */ /* 0x000fe200078e0209 */
[----:B------:R-:W4:Y:S01]  /*0960*/  LDC R12, c[0x0][0x608] ;  /* 0x00018200ff0c7b82 */ /* 0x000f220000000800 */
[----:B------:R-:W-:-:S03]  /*0970*/  IMAD.MOV.U32 R9, RZ, RZ, -0x1 ;  /* 0xffffffffff097424 */ /* 0x000fc600078e00ff */
[-CC-:B0-----:R-:W-:Y:S02]  /*0980*/  SHF.R.U64 R20, R6, R10.reuse, R7.reuse ;  /* 0x0000000a06147219 */ /* 0x181fe40000001207 */
[----:B------:R-:W-:Y:S02]  /*0990*/  I2FP.F32.U32 R6, R3 ;  /* 0x0000000300067245 */ /* 0x000fe40000201000 */
[----:B------:R-:W0:Y:S01]  /*09a0*/  LDC R26, c[0x0][0x658] ;  /* 0x00019600ff1a7b82 */ /* 0x000e220000000800 */
[----:B-1----:R-:W-:Y:S01]  /*09b0*/  ISETP.NE.U32.AND P0, PT, R28, RZ, PT ;  /* 0x000000ff1c00720c */ /* 0x002fe20003f05070 */
[----:B---3--:R-:W-:Y:S01]  /*09c0*/  IMAD.MOV R8, RZ, RZ, -R0 ;  /* 0x000000ffff087224 */ /* 0x008fe200078e0a00 */
[----:B------:R-:W-:Y:S01]  /*09d0*/  SHF.R.U32.HI R7, RZ, R10, R7 ;  /* 0x0000000aff077219 */ /* 0x000fe20000011607 */
[----:B------:R-:W-:Y:S01]  /*09e0*/  FMUL R6, R6, UR4 ;  /* 0x0000000406067c20 */ /* 0x000fe20008400000 */
[----:B------:R-:W-:-:S03]  /*09f0*/  ISETP.NE.AND.EX P0, PT, R29, RZ, PT, P0 ;  /* 0x000000ff1d00720c */ /* 0x000fc60003f05300 */
[----:B------:R-:W1:Y:S01]  /*0a00*/  LDC R14, c[0x0][0x148] ;  /* 0x00005200ff0e7b82 */ /* 0x000e620000000800 */
[----:B--2---:R-:W-:-:S07]  /*0a10*/  IMAD R0, R5, R8, R4 ;  /* 0x0000000805007224 */ /* 0x004fce00078e0204 */
[----:B------:R-:W2:Y:S01]  /*0a20*/  LDC R24, c[0x0][0x600] ;  /* 0x00018000ff187b82 */ /* 0x000ea20000000800 */
[-CC-:B----4-:R-:W-:Y:S02]  /*0a30*/  SHF.R.U64 R30, R20, R12.reuse, R7.reuse ;  /* 0x0000000c141e7219 */ /* 0x190fe40000001207 */
[----:B------:R-:W-:Y:S01]  /*0a40*/  SHF.R.U32.HI R5, RZ, R12, R7 ;  /* 0x0000000cff057219 */ /* 0x000fe20000011607 */
[----:B------:R-:W-:Y:S01]  /*0a50*/  IMAD.MOV.U32 R7, RZ, RZ, 0x1 ;  /* 0x00000001ff077424 */ /* 0x000fe200078e00ff */
[----:B------:R3:W4:Y:S03]  /*0a60*/  F2I.U32.TRUNC.NTZ R12, R6 ;  /* 0x00000006000c7305 */ /* 0x000726000020f000 */
[----:B------:R-:W1:Y:S01]  /*0a70*/  LDC R15, c[0x0][0x648] ;  /* 0x00019200ff0f7b82 */ /* 0x000e620000000800 */
[-C--:B0-----:R-:W-:Y:S02]  /*0a80*/  SHF.L.U32 R4, R9, R26.reuse, RZ ;  /* 0x0000001a09047219 */ /* 0x081fe400000006ff */
[----:B------:R-:W-:-:S02]  /*0a90*/  SHF.R.U64 R32, R30, R26, R5 ;  /* 0x0000001a1e207219 */ /* 0x000fc40000001205 */
[----:B------:R-:W-:Y:S02]  /*0aa0*/  LOP3.LUT R11, RZ, R4, RZ, 0x33, !PT ;  /* 0x00000004ff0b7212 */ /* 0x000fe400078e33ff */
[-C--:B------:R-:W-:Y:S01]  /*0ab0*/  SHF.R.U32.HI R5, RZ, R26.reuse, R5 ;  /* 0x0000001aff057219 */ /* 0x080fe20000011605 */
[----:B------:R-:W0:Y:S01]  /*0ac0*/  LDC R21, c[0x0][0x638] ;  /* 0x00018e00ff157b82 */ /* 0x000e220000000800 */
[----:B------:R-:W-:Y:S01]  /*0ad0*/  SHF.L.U32 R10, R7, R26, RZ ;  /* 0x0000001a070a7219 */ /* 0x000fe200000006ff */
[----:B------:R-:W-:-:S06]  /*0ae0*/  IMAD.MOV.U32 R4, RZ, RZ, R32 ;  /* 0x000000ffff047224 */ /* 0x000fcc00078e0020 */
[----:B------:R-:W0:Y:S01]  /*0af0*/  LDC R153, c[0x0][0x610] ;  /* 0x00018400ff997b82 */ /* 0x000e220000000800 */
[----:B---34-:R-:W-:Y:S05]  /*0b00*/  @!P0 BRA `(.L_x_7) ;  /* 0x0000000000288947 */ /* 0x018fea0003800000 */
[----:B------:R-:W3:Y:S02]  /*0b10*/  LDC R9, c[0x0][0x64c] ;  /* 0x00019300ff097b82 */ /* 0x000ee40000000800 */
[----:B---3--:R-:W-:-:S05]  /*0b20*/  IADD3 R9, P0, R32, R9, RZ ;  /* 0x0000000920097210 */ /* 0x008fca0007f1e0ff */
        /* <DEDUP_REMOVED lines=8> */
.L_x_7:
[----:B-1----:R-:W-:Y:S01]  /*0bb0*/  SHF.R.U64 R4, R4, R15, R5 ;  /* 0x0000000f04047219 */ /* 0x002fe20000001205 */
[----:B--2---:R-:W-:Y:S01]  /*0bc0*/  VIADD R5, R24, 0xffffffff ;  /* 0xffffffff18057836 */ /* 0x004fe20000000000 */
[----:B------:R-:W-:Y:S01]  /*0bd0*/  LOP3.LUT R11, R30, R11, RZ, 0xc0, !PT ;  /* 0x0000000b1e0b7212 */ /* 0x000fe200078ec0ff */
[----:B------:R-:W-:Y:S02]  /*0be0*/  IMAD.MOV R12, RZ, RZ, -R12 ;  /* 0x000000ffff0c7224 */ /* 0x000fe400078e0a0c */
[----:B------:R-:W-:Y:S02]  /*0bf0*/  IMAD.MOV R6, RZ, RZ, -R4 ;  /* 0x000000ffff067224 */ /* 0x000fe400078e0a04 */
[----:B------:R-:W-:Y:S01]  /*0c00*/  IMAD R11, R10, R4, R11 ;  /* 0x000000040a0b7224 */ /* 0x000fe200078e020b */
[----:B------:R-:W-:Y:S01]  /*0c10*/  LOP3.LUT R4, R20, R5, RZ, 0xc0, !PT ;  /* 0x0000000514047212 */ /* 0x000fe200078ec0ff */
[----:B------:R-:W-:Y:S02]  /*0c20*/  @P3 IMAD R0, R14, R12, R3 ;  /* 0x0000000c0e003224 */ /* 0x000fe400078e0203 */
[----:B0-----:R-:W-:-:S02]  /*0c30*/  IMAD R3, R6, R21, R32 ;  /* 0x0000001506037224 */ /* 0x001fc400078e0220 */
[----:B------:R-:W-:Y:S02]  /*0c40*/  IMAD R153, R11, R153, R0 ;  /* 0x000000990b997224 */ /* 0x000fe400078e0200 */
[----:B------:R-:W-:Y:S02]  /*0c50*/  IMAD R4, R3, R24, R4 ;  /* 0x0000001803047224 */ /* 0x000fe400078e0204 */
[----:B------:R-:W-:-:S03]  /*0c60*/  IMAD.MOV.U32 R0, RZ, RZ, 0x1 ;  /* 0x00000001ff007424 */ /* 0x000fc600078e00ff */
[----:B------:R-:W-:Y:S02]  /*0c70*/  SEL R152, R4, R153, !P3 ;  /* 0x0000009904987207 */ /* 0x000fe40005800000 */
[----:B------:R-:W-:-:S07]  /*0c80*/  SEL R153, R153, R4, !P3 ;  /* 0x0000000499997207 */ /* 0x000fce0005800000 */
.L_x_5:
[----:B------:R-:W-:-:S08]  /*0c90*/  NOP ;  /* 0x0000000000007918 */ /* 0x000fd00000000000 */
[----:B------:R-:W0:Y:S02]  /*0ca0*/  USETMAXREG.TRY_ALLOC.CTAPOOL UP0, 0xe8 ;  /* 0x000000e8000079c8 */ /* 0x000e240008000600 */
[----:B0-----:R-:W-:-:S13]  /*0cb0*/  PLOP3.LUT P0, PT, PT, PT, UP0, 0x80, 0x0 ;  /* 0x000000000000781c */ /* 0x001fda0003f0f008 */
[----:B------:R-:W-:Y:S05]  /*0cc0*/  @!P0 BRA `(.L_x_5) ;  /* 0xfffffffc00f08947 */ /* 0x000fea000383ffff */
[----:B------:R-:W-:Y:S01]  /*0cd0*/  ULDC.64 UR4, c[0x0][0x598] ;  /* 0x0001660000047ab9 */ /* 0x000fe20000000a00 */
[----:B------:R-:W-:Y:S01]  /*0ce0*/  ULDC.64 UR36, c[0x0][0x208] ;  /* 0x0000820000247ab9 */ /* 0x000fe20000000a00 */
[----:B------:R-:W-:-:S04]  /*0cf0*/  ISETP.NE.U32.AND P0, PT, RZ, UR4, PT ;  /* 0x00000004ff007c0c */ /* 0x000fc8000bf05070 */
[----:B------:R-:W-:-:S13]  /*0d00*/  ISETP.NE.AND.EX P0, PT, RZ, UR5, PT, P0 ;  /* 0x00000005ff007c0c */ /* 0x000fda000bf05300 */
[----:B------:R-:W-:Y:S05]  /*0d10*/  @!P0 BRA `(.L_x_8) ;  /* 0x00000000001c8947 */ /* 0x000fea0003800000 */
[----:B------:R-:W0:Y:S02]  /*0d20*/  LDC.64 R4, c[0x0][0x598] ;  /* 0x00016600ff047b82 */ /* 0x000e240000000a00 */
[----:B0-----:R-:W2:Y:S02]  /*0d30*/  LDG.E.64 R4, desc[UR36][R4.64] ;  /* 0x0000002404047981 */ /* 0x001ea4000c1e1b00 */
[----:B--2---:R-:W-:-:S04]  /*0d40*/  ISETP.NE.U32.AND P0, PT, R4, RZ, PT ;  /* 0x000000ff0400720c */ /* 0x004fc80003f05070 */
[----:B------:R-:W-:-:S13]  /*0d50*/  ISETP.NE.AND.EX P0, PT, R5, RZ, PT, P0 ;  /* 0x000000ff0500720c */ /* 0x000fda0003f05300 */
[----:B------:R-:W-:Y:S05]  /*0d60*/  @!P0 BRA `(.L_x_8) ;  /* 0x0000000000088947 */ /* 0x000fea0003800000 */
[----:B------:R0:W5:Y:S01]  /*0d70*/  LD.E R154, desc[UR36][R4.64] ;  /* 0x00000024049a7980 */ /* 0x000162000c101900 */
[----:B------:R-:W-:Y:S05]  /*0d80*/  BRA `(.L_x_9) ;  /* 0x0000000000247947 */ /* 0x000fea0003800000 */
.L_x_8:
[----:B------:R-:W-:Y:S02]  /*0d90*/  ULDC.64 UR4, c[0x0][0x588] ;  /* 0x0001620000047ab9 */ /* 0x000fe40000000a00 */
[----:B------:R-:W-:-:S04]  /*0da0*/  ISETP.NE.U32.AND P0, PT, RZ, UR4, PT ;  /* 0x00000004ff007c0c */ /* 0x000fc8000bf05070 */
[----:B------:R-:W-:-:S13]  /*0db0*/  ISETP.NE.AND.EX P0, PT, RZ, UR5, PT, P0 ;  /* 0x00000005ff007c0c */ /* 0x000fda000bf05300 */
[----:B------:R-:W-:Y:S05]  /*0dc0*/  @!P0 BRA `(.L_x_10) ;  /* 0x00000000000c8947 */ /* 0x000fea0003800000 */
[----:B------:R-:W0:Y:S02]  /*0dd0*/  LDC.64 R154, c[0x0][0x588] ;  /* 0x00016200ff9a7b82 */ /* 0x000e240000000a00 */
[----:B0-----:R1:W5:Y:S01]  /*0de0*/  LDG.E R154, desc[UR36][R154.64] ;  /* 0x000000249a9a7981 */ /* 0x001362000c1e1900 */
[----:B------:R-:W-:Y:S05]  /*0df0*/  BRA `(.L_x_9) ;  /* 0x0000000000087947 */ /* 0x000fea0003800000 */
.L_x_10:
[----:B------:R-:W-:Y:S02]  /*0e00*/  ULDC UR4, c[0x0][0x580] ;  /* 0x0001600000047ab9 */ /* 0x000fe40000000800 */
[----:B------:R-:W-:-:S07]  /*0e10*/  IMAD.U32 R154, RZ, RZ, UR4 ;  /* 0x00000004ff9a7e24 */ /* 0x000fce000f8e00ff */
.L_x_9:
[----:B------:R-:W-:Y:S02]  /*0e20*/  ULDC.64 UR4, c[0x0][0x5a0] ;  /* 0x0001680000047ab9 */ /* 0x000fe40000000a00 */
[----:B------:R-:W-:-:S04]  /*0e30*/  ISETP.NE.U32.AND P0, PT, RZ, UR4, PT ;  /* 0x00000004ff007c0c */ /* 0x000fc8000bf05070 */
[----:B------:R-:W-:-:S13]  /*0e40*/  ISETP.NE.AND.EX P0, PT, RZ, UR5, PT, P0 ;  /* 0x00000005ff007c0c */ /* 0x000fda000bf05300 */
[----:B------:R-:W-:Y:S05]  /*0e50*/  @!P0 BRA `(.L_x_11) ;  /* 0x00000000001c8947 */ /* 0x000fea0003800000 */
[----:B0-----:R-:W0:Y:S02]  /*0e60*/  LDC.64 R4, c[0x0][0x5a0] ;  /* 0x00016800ff047b82 */ /* 0x001e240000000a00 */
[----:B0-----:R-:W2:Y:S02]  /*0e70*/  LDG.E.64 R4, desc[UR36][R4.64] ;  /* 0x0000002404047981 */ /* 0x001ea4000c1e1b00 */
[----:B--2---:R-:W-:-:S04]  /*0e80*/  ISETP.NE.U32.AND P0, PT, R4, RZ, PT ;  /* 0x000000ff0400720c */ /* 0x004fc80003f05070 */
[----:B------:R-:W-:-:S13]  /*0e90*/  ISETP.NE.AND.EX P0, PT, R5, RZ, PT, P0 ;  /* 0x000000ff0500720c */ /* 0x000fda0003f05300 */
[----:B------:R-:W-:Y:S05]  /*0ea0*/  @!P0 BRA `(.L_x_11) ;  /* 0x0000000000088947 */ /* 0x000fea0003800000 */
[----:B-1----:R0:W5:Y:S01]  /*0eb0*/  LD.E R155, desc[UR36][R4.64] ;  /* 0x00000024049b7980 */ /* 0x002162000c101900 */
[----:B------:R-:W-:Y:S05]  /*0ec0*/  BRA `(.L_x_12) ;  /* 0x0000000000247947 */ /* 0x000fea0003800000 */
.L_x_11:
[----:B------:R-:W-:Y:S02]  /*0ed0*/  ULDC.64 UR4, c[0x0][0x590] ;  /* 0x0001640000047ab9 */ /* 0x000fe40000000a00 */
[----:B------:R-:W-:-:S04]  /*0ee0*/  ISETP.NE.U32.AND P0, PT, RZ, UR4, PT ;  /* 0x00000004ff007c0c */ /* 0x000fc8000bf05070 */
[----:B------:R-:W-:-:S13]  /*0ef0*/  ISETP.NE.AND.EX P0, PT, RZ, UR5, PT, P0 ;  /* 0x00000005ff007c0c */ /* 0x000fda000bf05300 */
[----:B------:R-:W-:Y:S05]  /*0f00*/  @!P0 BRA `(.L_x_13) ;  /* 0x00000000000c8947 */ /* 0x000fea0003800000 */
[----:B0-----:R-:W1:Y:S02]  /*0f10*/  LDC.64 R4, c[0x0][0x590] ;  /* 0x00016400ff047b82 */ /* 0x001e640000000a00 */
[----:B-1----:R1:W5:Y:S01]  /*0f20*/  LDG.E R155, desc[UR36][R4.64] ;  /* 0x00000024049b7981 */ /* 0x002362000c1e1900 */
[----:B------:R-:W-:Y:S05]  /*0f30*/  BRA `(.L_x_12) ;  /* 0x0000000000087947 */ /* 0x000fea0003800000 */
.L_x_13:
[----:B------:R-:W-:Y:S02]  /*0f40*/  ULDC UR4, c[0x0][0x584] ;  /* 0x0001610000047ab9 */ /* 0x000fe40000000800 */
[----:B-1----:R-:W-:-:S07]  /*0f50*/  IMAD.U32 R155, RZ, RZ, UR4 ;  /* 0x00000004ff9b7e24 */ /* 0x002fce000f8e00ff */
.L_x_12:
[----:B------:R-:W-:-:S13]  /*0f60*/  LOP3.LUT P0, RZ, R0, 0xff, RZ, 0xc0, !PT ;  /* 0x000000ff00ff7812 */ /* 0x000fda000780c0ff */
[----:B------:R-:W-:Y:S05]  /*0f70*/  @!P0 EXIT ;  /* 0x000000000000894d */ /* 0x000fea0003800000 */
[----:B------:R-:W-:Y:S01]  /*0f80*/  ULDC UR4, c[0x0][0x28c] ;  /* 0x0000a30000047ab9 */ /* 0x000fe20000000800 */
[----:B------:R-:W-:Y:S01]  /*0f90*/  LOP3.LUT R158, R19, 0x1, RZ, 0xfc, !PT ;  /* 0x00000001139e7812 */ /* 0x000fe200078efcff */
[----:B------:R-:W-:Y:S01]  /*0fa0*/  UIADD3 UR4, UR4, 0x1f, URZ ;  /* 0x0000001f04047890 */ /* 0x000fe2000fffe03f */
[----:B------:R-:W-:Y:S01]  /*0fb0*/  UMOV UR38, URZ ;  /* 0x0000003f00267c82 */ /* 0x000fe20008000000 */
[----:B------:R-:W-:Y:S02]  /*0fc0*/  UMOV UR39, URZ ;  /* 0x0000003f00277c82 */ /* 0x000fe40008000000 */
[----:B------:R-:W-:-:S04]  /*0fd0*/  USHF.R.S32.HI UR5, URZ, 0x1f, UR4 ;  /* 0x0000001f3f057899 */ /* 0x000fc80008011404 */
[----:B------:R-:W-:-:S04]  /*0fe0*/  ULEA.HI UR5, UR5, UR4, URZ, 0x5 ;  /* 0x0000000405057291 */ /* 0x000fc8000f8f283f */
[----:B------:R-:W-:-:S12]  /*0ff0*/  USHF.R.S32.HI UR40, URZ, 0x5, UR5 ;  /* 0x000000053f287899 */ /* 0x000fd80008011405 */
.L_x_287:
[----:B------:R-:W-:Y:S01]  /*1000*/  LOP3.LUT R0, R18, 0x80, RZ, 0xc0, !PT ;  /* 0x0000008012007812 */ /* 0x000fe200078ec0ff */
[----:B--2---:R-:W2:Y:S01]  /*1010*/  S2UR UR7, SR_CgaCtaId ;  /* 0x00000000000779c3 */ /* 0x004ea20000008800 */
[----:B------:R-:W-:Y:S02]  /*1020*/  UMOV UR6, 0x400 ;  /* 0x0000040000067882 */ /* 0x000fe40000000000 */
[----:B------:R-:W-:-:S06]  /*1030*/  SHF.R.U32.HI R0, RZ, 0x7, R0 ;  /* 0x00000007ff007819 */ /* 0x000fcc0000011600 */
[----:B---3--:R-:W3:Y:S01]  /*1040*/  SHFL.IDX PT, R0, R0, RZ, 0x1f ;  /* 0x00001fff00007589 */ /* 0x008ee200000e0000 */
[----:B--2---:R-:W-:Y:S01]  /*1050*/  ULEA UR42, UR7, UR6, 0x18 ;  /* 0x00000006072a7291 */ /* 0x004fe2000f8ec03f */
[----:B---3--:R-:W-:-:S13]  /*1060*/  R2UR UR4, R0 ;  /* 0x00000000000472ca */ /* 0x008fda00000e0000 */
[----:B------:R-:W-:-:S04]  /*1070*/  ULEA.HI UR5, UR4, UR4, URZ, 0x1 ;  /* 0x0000000404057291 */ /* 0x000fc8000f8f083f */
[----:B------:R-:W-:-:S04]  /*1080*/  ULOP3.LUT UR5, UR5, 0xffffe, URZ, 0xc0, !UPT ;  /* 0x000ffffe05057892 */ /* 0x000fc8000f8ec03f */
[----:B------:R-:W-:-:S03]  /*1090*/  UIADD3 UR5, UR4, -UR5, URZ ;  /* 0x8000000504057290 */ /* 0x000fc6000fffe03f */
[----:B------:R-:W-:Y:S01]  /*10a0*/  ULDC UR4, c[0x0][0x28c] ;  /* 0x0000a30000047ab9 */ /* 0x000fe20000000800 */
[----:B------:R-:W-:Y:S01]  /*10b0*/  ULEA UR5, UR5, UR42, 0xc ;  /* 0x0000002a05057291 */ /* 0x000fe2000f8e603f */
[----:B------:R-:W-:-:S03]  /*10c0*/  ISETP.LT.AND P0, PT, RZ, UR4, PT ;  /* 0x00000004ff007c0c */ /* 0x000fc6000bf01270 */
[----:B------:R-:W-:-:S04]  /*10d0*/  UIADD3 UR5, UR5, 0x180, URZ ;  /* 0x0000018005057890 */ /* 0x000fc8000fffe03f */
[----:B------:R-:W-:-:S04]  /*10e0*/  USHF.R.U32.HI UR5, URZ, 0x4, UR5 ;  /* 0x000000043f057899 */ /* 0x000fc80008011605 */
[----:B------:R-:W-:Y:S02]  /*10f0*/  ULOP3.LUT UR41, UR5, 0x3fff, URZ, 0xc0, !UPT ;  /* 0x00003fff05297892 */ /* 0x000fe4000f8ec03f */
[----:B-1----:R-:W-:Y:S10]  /*1100*/  @P0 BRA `(.L_x_14) ;  /* 0x0000000000400947 */ /* 0x002ff40003800000 */
[----:B------:R-:W-:Y:S01]  /*1110*/  MOV R0, 0x0 ;  /* 0x0000000000007802 */ /* 0x000fe20000000f00 */
[----:B------:R-:W-:Y:S01]  /*1120*/  ULDC.64 UR4, c[0x4][0x68] ;  /* 0x01001a0000047ab9 */ /* 0x000fe20000000a00 */
[----:B------:R-:W-:Y:S01]  /*1130*/  ULDC.64 UR6, c[0x4][0x8] ;  /* 0x0100020000067ab9 */ /* 0x000fe20000000a00 */
[----:B01----:R-:W-:Y:S01]  /*1140*/  IMAD.U32 R4, RZ, RZ, UR4 ;  /* 0x00000004ff047e24 */ /* 0x003fe2000f8e00ff */
[----:B------:R0:W1:Y:S01]  /*1150*/  LDC.64 R14, c[0x4][R0] ;  /* 0x01000000000e7b82 */ /* 0x0000620000000a00 */
[----:B------:R-:W-:Y:S01]  /*1160*/  IMAD.U32 R5, RZ, RZ, UR5 ;  /* 0x00000005ff057e24 */ /* 0x000fe2000f8e00ff */
[----:B------:R-:W-:Y:S01]  /*1170*/  ULDC.64 UR4, c[0x4][0x70] ;  /* 0x01001c0000047ab9 */ /* 0x000fe20000000a00 */
[----:B------:R-:W-:Y:S02]  /*1180*/  IMAD.U32 R10, RZ, RZ, UR6 ;  /* 0x00000006ff0a7e24 */ /* 0x000fe4000f8e00ff */
[----:B------:R-:W-:Y:S02]  /*1190*/  IMAD.U32 R6, RZ, RZ, UR4 ;  /* 0x00000004ff067e24 */ /* 0x000fe4000f8e00ff */
[----:B------:R-:W-:-:S02]  /*11a0*/  IMAD.U32 R7, RZ, RZ, UR5 ;  /* 0x00000005ff077e24 */ /* 0x000fc4000f8e00ff */
[----:B------:R-:W-:Y:S02]  /*11b0*/  IMAD.U32 R11, RZ, RZ, UR7 ;  /* 0x00000007ff0b7e24 */ /* 0x000fe4000f8e00ff */
[----:B------:R-:W-:Y:S02]  /*11c0*/  IMAD.MOV.U32 R8, RZ, RZ, 0x1e1 ;  /* 0x000001e1ff087424 */ /* 0x000fe400078e00ff */
[----:B------:R-:W-:Y:S02]  /*11d0*/  IMAD.MOV.U32 R12, RZ, RZ, 0x1 ;  /* 0x00000001ff0c7424 */ /* 0x000fe400078e00ff */
[----:B0-----:R-:W-:-:S07]  /*11e0*/  IMAD.MOV.U32 R13, RZ, RZ, RZ ;  /* 0x000000ffff0d7224 */ /* 0x001fce00078e00ff */
[----:B------:R-:W-:-:S07]  /*11f0*/  LEPC R20, `(.L_x_14) ;  /* 0x000000001014794e */ /* 0x000fce0000000000 */
[----:B-1---5:R-:W-:Y:S05]  /*1200*/  CALL.ABS.NOINC R14 ;  /* 0x000000000e007343 */ /* 0x022fea0003c00000 */
.L_x_14:
[----:B------:R-:W-:-:S13]  /*1210*/  ISETP.NE.AND P0, PT, R158, 0x3, PT ;  /* 0x000000039e00780c */ /* 0x000fda0003f05270 */
[----:B------:R-:W-:Y:S05]  /*1220*/  @!P0 BRA `(.L_x_15) ;  /* 0x0000000000048947 */ /* 0x000fea0003800000 */
[----:B------:R-:W-:Y:S01]  /*1230*/  BPT.TRAP 0x1 ;  /* 0x000000040000795c */ /* 0x000fe20000300000 */
.L_x_15:
[----:B------:R-:W-:Y:S02]  /*1240*/  IMAD.U32 R3, RZ, RZ, UR39 ;  /* 0x00000027ff037e24 */ /* 0x000fe4000f8e00ff */
[----:B------:R-:W-:-:S03]  /*1250*/  IMAD.U32 R0, RZ, RZ, UR38 ;  /* 0x00000026ff007e24 */ /* 0x000fc6000f8e00ff */
[----:B------:R-:W-:Y:S02]  /*1260*/  LEA R3, R3, UR42, 0x3 ;  /* 0x0000002a03037c11 */ /* 0x000fe4000f8e18ff */
[----:B------:R-:W-:-:S04]  /*1270*/  SHF.L.U32 R0, R0, 0x1f, RZ ;  /* 0x0000001f00007819 */ /* 0x000fc800000006ff */
[----:B------:R2:W3:Y:S01]  /*1280*/  SYNCS.PHASECHK.TRANS64.TRYWAIT P1, [R3+URZ], R0 ;  /* 0x00000000030075a7 */ /* 0x0004e2000802017f */
[----:B------:R-:W-:Y:S05]  /*1290*/  @!P0 BRA `(.L_x_16) ;  /* 0x0000000000048947 */ /* 0x000fea0003800000 */
[----:B------:R-:W-:Y:S01]  /*12a0*/  BPT.TRAP 0x1 ;  /* 0x000000040000795c */ /* 0x000fe20000300000 */
.L_x_16:
[----:B---3--:R-:W-:Y:S05]  /*12b0*/  @P1 BRA `(.L_x_17) ;  /* 0x0000000000081947 */ /* 0x008fea0003800000 */
[----:B------:R-:W3:Y:S02]  /*12c0*/  SYNCS.PHASECHK.TRANS64.TRYWAIT P1, [R3+URZ], R0 ;  /* 0x00000000030075a7 */ /* 0x000ee4000802017f */
[----:B---3--:R-:W-:Y:S05]  /*12d0*/  @!P1 BRA `(.L_x_18) ;  /* 0x000000a4000c9947 */ /* 0x008fea0003800000 */
.L_x_17:
[----:B------:R-:W-:-:S04]  /*12e0*/  UISETP.LT.AND UP0, UPT, UR40, 0x1, UPT ;  /* 0x000000012800788c */ /* 0x000fc8000bf01270 */
[----:B------:R-:W-:-:S04]  /*12f0*/  USEL UR4, UR40, 0x1, UP0 ;  /* 0x0000000128047887 */ /* 0x000fc80008000000 */
[----:B------:R-:W-:-:S06]  /*1300*/  UIADD3 UR4, UR40, -UR4, URZ ;  /* 0x8000000428047290 */ /* 0x000fcc000fffe03f */
[----:B--23--:R-:W-:Y:S01]  /*1310*/  IMAD.U32 R0, RZ, RZ, UR4 ;  /* 0x00000004ff007e24 */ /* 0x00cfe2000f8e00ff */
[----:B------:R-:W-:Y:S05]  /*1320*/  WARPSYNC.ALL ;  /* 0x0000000000007948 */ /* 0x000fea0003800000 */
[----:B------:R-:W-:Y:S01]  /*1330*/  ISETP.GE.AND P1, PT, R0, 0x1, PT ;  /* 0x000000010000780c */ /* 0x000fe20003f26270 */
[----:B------:R-:W-:Y:S01]  /*1340*/  UIADD3 UR4, UR42, 0x12180, URZ ;  /* 0x000121802a047890 */ /* 0x000fe2000fffe03f */
[----:B------:R-:W-:Y:S01]  /*1350*/  WARPGROUP.ARRIVE ;  /* 0x00000000000079c5 */ /* 0x000fe20000000000 */
[----:B------:R-:W-:Y:S02]  /*1360*/  ULOP3.LUT UR41, UR41, 0x10000, URZ, 0xfc, !UPT ;  /* 0x0001000029297892 */ /* 0x000fe4000f8efc3f */
[----:B------:R-:W-:Y:S01]  /*1370*/  USHF.R.U32.HI UR4, URZ, 0x4, UR4 ;  /* 0x000000043f047899 */ /* 0x000fe20008011604 */
[----:B------:R-:W-:Y:S01]  /*1380*/  UMOV UR5, 0x80000020 ;  /* 0x8000002000057882 */ /* 0x000fe20000000000 */
[----:B------:R-:W-:-:S02]  /*1390*/  UMOV UR7, 0x80000020 ;  /* 0x8000002000077882 */ /* 0x000fc40000000000 */
[----:B------:R-:W-:-:S04]  /*13a0*/  ULOP3.LUT UR4, UR4, 0x3fff, URZ, 0xc0, !UPT ;  /* 0x00003fff04047892 */ /* 0x000fc8000f8ec03f */
[----:B------:R-:W-:Y:S02]  /*13b0*/  ULOP3.LUT UR10, UR4, 0x10000, URZ, 0xfc, !UPT ;  /* 0x00010000040a7892 */ /* 0x000fe4000f8efc3f */
[----:B------:R-:W-:Y:S02]  /*13c0*/  ULEA UR4, UR39, UR41, 0x9 ;  /* 0x0000002927047291 */ /* 0x000fe4000f8e483f */
[----:B------:R-:W-:-:S09]  /*13d0*/  ULEA UR6, UR39, UR10, 0xa ;  /* 0x0000000a27067291 */ /* 0x000fd2000f8e503f */
[----:B------:R-:W-:Y:S01]  /*13e0*/  HGMMA.64x256x16.F32.BF16 R24, gdesc[UR4], RZ, !UPT, gsb0 ;  /* 0x03e00000041879f0 */ /* 0x000fe2000c0018ff */
[----:B------:R-:W-:Y:S02]  /*13f0*/  UIADD3 UR4, UR4, 0x2, URZ ;  /* 0x0000000204047890 */ /* 0x000fe4000fffe03f */
[----:B------:R-:W-:Y:S01]  /*1400*/  UIADD3 UR6, UR6, 0x2, URZ ;  /* 0x0000000206067890 */ /* 0x000fe2000fffe03f */
[----:B------:R-:W-:Y:S01]  /*1410*/  UMOV UR5, 0x80000020 ;  /* 0x8000002000057882 */ /* 0x000fe20000000000 */
[----:B------:R-:W-:Y:S01]  /*1420*/  UMOV UR7, 0x80000020 ;  /* 0x8000002000077882 */ /* 0x000fe20000000000 */
[----:B------:R-:W-:Y:S02]  /*1430*/  WARPGROUP.DEPBAR.LE gsb0, 0x0 ;  /* 0x00008000000079c5 */ /* 0x000fe40000010000 */
[----:B------:R-:W-:-:S15]  /*1440*/  WARPGROUP.ARRIVE ;  /* 0x00000000000079c5 */ /* 0x000fde0000000000 */
[----:B------:R-:W-:-:S05]  /*1450*/  NOP ;  /* 0x0000000000007918 */ /* 0x000fca0000000000 */
[----:B------:R-:W-:Y:S03]  /*1460*/  HGMMA.64x256x16.F32.BF16 R24, gdesc[UR4], R24, gsb0 ;  /* 0x03e00000041879f0 */ /* 0x000fe60008001818 */
[----:B------:R-:W-:Y:S02]  /*1470*/  WARPGROUP.DEPBAR.LE gsb0, 0x0 ;  /* 0x00008000000079c5 */ /* 0x000fe40000010000 */
[----:B------:R-:W-:Y:S05]  /*1480*/  @!P1 BRA `(.L_x_19) ;  /* 0x0000000000dc9947 */ /* 0x000fea0003800000 */
[----:B------:R-:W-:Y:S02]  /*1490*/  UIADD3 UR4, UR39, 0x1, URZ ;  /* 0x0000000127047890 */ /* 0x000fe4000fffe03f */
[----:B------:R-:W-:Y:S02]  /*14a0*/  UMOV UR9, UR39 ;  /* 0x0000002700097c82 */ /* 0x000fe40008000000 */
[----:B------:R-:W-:-:S04]  /*14b0*/  UISETP.NE.AND UP0, UPT, UR4, 0x9, UPT ;  /* 0x000000090400788c */ /* 0x000fc8000bf05270 */
[----:B------:R-:W-:Y:S02]  /*14c0*/  USEL UR5, URZ, 0x1, UP0 ;  /* 0x000000013f057887 */ /* 0x000fe40008000000 */
[----:B------:R-:W-:Y:S02]  /*14d0*/  USEL UR8, UR4, URZ, UP0 ;  /* 0x0000003f04087287 */ /* 0x000fe40008000000 */
[----:B------:R-:W-:-:S06]  /*14e0*/  ULOP3.LUT UR5, UR38, UR5, URZ, 0x3c, !UPT ;  /* 0x0000000526057292 */ /* 0x000fcc000f8e3c3f */
[----:B01----:R-:W-:-:S07]  /*14f0*/  IMAD.U32 R5, RZ, RZ, UR5 ;  /* 0x00000005ff057e24 */ /* 0x003fce000f8e00ff */
.L_x_26:
[----:B01----:R-:W-:Y:S05]  /*1500*/  @!P0 BRA `(.L_x_20) ;  /* 0x0000000000048947 */ /* 0x003fea0003800000 */
[----:B------:R-:W-:Y:S01]  /*1510*/  BPT.TRAP 0x1 ;  /* 0x000000040000795c */ /* 0x000fe20000300000 */
.L_x_20:
[----:B------:R-:W0:Y:S01]  /*1520*/  S2UR UR5, SR_CgaCtaId ;  /* 0x00000000000579c3 */ /* 0x000e220000008800 */
[----:B------:R-:W-:Y:S01]  /*1530*/  UMOV UR4, 0x400 ;  /* 0x0000040000047882 */ /* 0x000fe20000000000 */
[----:B------:R-:W-:Y:S01]  /*1540*/  SHF.L.U32 R3, R5, 0x1f, RZ ;  /* 0x0000001f05037819 */ /* 0x000fe200000006ff */
[----:B0-----:R-:W-:-:S04]  /*1550*/  ULEA UR11, UR5, UR4, 0x18 ;  /* 0x00000004050b7291 */ /* 0x001fc8000f8ec03f */
[----:B------:R-:W-:-:S09]  /*1560*/  ULEA UR4, UR8, UR11, 0x3 ;  /* 0x0000000b08047291 */ /* 0x000fd2000f8e183f */
[----:B------:R0:W1:Y:S01]  /*1570*/  SYNCS.PHASECHK.TRANS64.TRYWAIT P1, [UR4], R3 ;  /* 0x00000003ff0075a7 */ /* 0x0000620008020144 */
[----:B------:R-:W-:Y:S05]  /*1580*/  @!P0 BRA `(.L_x_21) ;  /* 0x0000000000048947 */ /* 0x000fea0003800000 */
[----:B------:R-:W-:Y:S01]  /*1590*/  BPT.TRAP 0x1 ;  /* 0x000000040000795c */ /* 0x000fe20000300000 */
.L_x_21:
[----:B-1----:R-:W-:Y:S05]  /*15a0*/  @P1 BRA `(.L_x_22) ;  /* 0x0000000000081947 */ /* 0x002fea0003800000 */
[----:B------:R-:W1:Y:S02]  /*15b0*/  SYNCS.PHASECHK.TRANS64.TRYWAIT P1, [UR4], R3 ;  /* 0x00000003ff0075a7 */ /* 0x000e640008020144 */
[----:B-1----:R-:W-:Y:S05]  /*15c0*/  @!P1 BRA `(.L_x_23) ;  /* 0x000000a000649947 */ /* 0x002fea0003800000 */
.L_x_22:
[----:B------:R-:W-:Y:S01]  /*15d0*/  ULEA UR4, UR8, UR41, 0x9 ;  /* 0x0000002908047291 */ /* 0x000fe2000f8e483f */
[----:B------:R-:W-:Y:S01]  /*15e0*/  WARPGROUP.ARRIVE ;  /* 0x00000000000079c5 */ /* 0x000fe20000000000 */
[----:B------:R-:W-:Y:S01]  /*15f0*/  ULEA UR6, UR8, UR10, 0xa ;  /* 0x0000000a08067291 */ /* 0x000fe2000f8e503f */
[----:B------:R-:W-:Y:S01]  /*1600*/  UMOV UR5, 0x80000020 ;  /* 0x8000002000057882 */ /* 0x000fe20000000000 */
[----:B------:R-:W-:-:S07]  /*1610*/  UMOV UR7, 0x80000020 ;  /* 0x8000002000077882 */ /* 0x000fce0000000000 */
[----:B------:R-:W-:Y:S01]  /*1620*/  HGMMA.64x256x16.F32.BF16 R24, gdesc[UR4], R24, gsb0 ;  /* 0x03e00000041879f0 */ /* 0x000fe20008001818 */
        /* <DEDUP_REMOVED lines=10> */
[----:B------:R-:W-:Y:S01]  /*16d0*/  BPT.TRAP 0x1 ;  /* 0x000000040000795c */ /* 0x000fe20000300000 */
.L_x_24:
[----:B------:R-:W-:Y:S01]  /*16e0*/  ULEA UR4, UR9, UR11, 0x3 ;  /* 0x0000000b09047291 */ /* 0x000fe2000f8e183f */
[----:B------:R-:W-:-:S03]  /*16f0*/  ISETP.GT.U32.AND P1, PT, R19, 0x1, PT ;  /* 0x000000011300780c */ /* 0x000fc60003f24070 */
[----:B------:R-:W-:-:S04]  /*1700*/  UIADD3 UR4, UR4, 0x48, URZ ;  /* 0x0000004804047890 */ /* 0x000fc8000fffe03f */
[----:B------:R-:W-:-:S09]  /*1710*/  UPRMT UR4, URZ, 0x654, UR4 ;  /* 0x000006543f047896 */ /* 0x000fd20008000004 */
[----:B------:R-:W-:Y:S01]  /*1720*/  SYNCS.ARRIVE.TRANS64.RED.A1T0 RZ, [UR4], RZ ;  /* 0x000000ffffff79a7 */ /* 0x000fe20008100404 */
[----:B------:R-:W-:Y:S05]  /*1730*/  @P1 BRA `(.L_x_25) ;  /* 0x0000000000041947 */ /* 0x000fea0003800000 */
[----:B------:R-:W-:Y:S01]  /*1740*/  BPT.TRAP 0x1 ;  /* 0x000000040000795c */ /* 0x000fe20000300000 */
.L_x_25:
[----:B------:R-:W-:Y:S01]  /*1750*/  UIADD3 UR8, UR8, 0x1, URZ ;  /* 0x0000000108087890 */ /* 0x000fe2000fffe03f */
[C---:B------:R-:W-:Y:S01]  /*1760*/  ISETP.GT.AND P1, PT, R0.reuse, 0x1, PT ;  /* 0x000000010000780c */ /* 0x040fe20003f24270 */
[----:B------:R-:W-:Y:S01]  /*1770*/  UIADD3 UR9, UR9, 0x1, URZ ;  /* 0x0000000109097890 */ /* 0x000fe2000fffe03f */
[----:B------:R-:W-:Y:S01]  /*1780*/  VIADD R0, R0, 0xffffffff ;  /* 0xffffffff00007836 */ /* 0x000fe20000000000 */
[----:B------:R-:W-:Y:S02]  /*1790*/  UISETP.NE.AND UP0, UPT, UR8, 0x9, UPT ;  /* 0x000000090800788c */ /* 0x000fe4000bf05270 */
[----:B------:R-:W-:Y:S02]  /*17a0*/  UISETP.NE.AND UP1, UPT, UR9, 0x9, UPT ;  /* 0x000000090900788c */ /* 0x000fe4000bf25270 */
[----:B------:R-:W-:Y:S02]  /*17b0*/  USEL UR4, URZ, 0x1, UP0 ;  /* 0x000000013f047887 */ /* 0x000fe40008000000 */
[----:B------:R-:W-:-:S02]  /*17c0*/  USEL UR8, UR8, URZ, UP0 ;  /* 0x0000003f08087287 */ /* 0x000fc40008000000 */
[----:B------:R-:W-:Y:S02]  /*17d0*/  USEL UR9, UR9, URZ, UP1 ;  /* 0x0000003f09097287 */ /* 0x000fe40008800000 */
[----:B------:R-:W-:Y:S01]  /*17e0*/  LOP3.LUT R5, R5, UR4, RZ, 0x3c, !PT ;  /* 0x0000000405057c12 */ /* 0x000fe2000f8e3cff */
[----:B------:R-:W-:Y:S09]  /*17f0*/  @P1 BRA `(.L_x_26) ;  /* 0xfffffffc00401947 */ /* 0x000ff2000383ffff */
.L_x_19:
[----:B------:R-:W2:Y:S02]  /*1800*/  LDC R0, c[0x0][0x28c] ;  /* 0x0000a300ff007b82 */ /* 0x000ea40000000800 */
[----:B--2---:R-:W-:-:S13]  /*1810*/  ISETP.GE.AND P1, PT, R0, 0x1, PT ;  /* 0x000000010000780c */ /* 0x004fda0003f26270 */
[----:B------:R-:W-:Y:S05]  /*1820*/  @!P1 BRA `(.L_x_27) ;  /* 0x0000000000489947 */ /* 0x000fea0003800000 */
[----:B------:R-:W-:Y:S05]  /*1830*/  @!P0 BRA `(.L_x_28) ;  /* 0x0000000000048947 */ /* 0x000fea0003800000 */
[----:B------:R-:W-:Y:S01]  /*1840*/  BPT.TRAP 0x1 ;  /* 0x000000040000795c */ /* 0x000fe20000300000 */
.L_x_28:
[----:B------:R-:W2:Y:S01]  /*1850*/  S2UR UR7, SR_CgaCtaId ;  /* 0x00000000000779c3 */ /* 0x000ea20000008800 */
[----:B------:R-:W-:Y:S01]  /*1860*/  UISETP.LT.AND UP0, UPT, UR40, 0x1, UPT ;  /* 0x000000012800788c */ /* 0x000fe2000bf01270 */
[----:B------:R-:W-:-:S03]  /*1870*/  ISETP.GT.U32.AND P0, PT, R19, 0x1, PT ;  /* 0x000000011300780c */ /* 0x000fc60003f04070 */
[----:B------:R-:W-:-:S04]  /*1880*/  USEL UR6, UR40, 0x1, UP0 ;  /* 0x0000000128067887 */ /* 0x000fc80008000000 */
[----:B------:R-:W-:-:S04]  /*1890*/  UIADD3 UR6, UR39, UR40, -UR6 ;  /* 0x0000002827067290 */ /* 0x000fc8000fffe806 */
[----:B------:R-:W-:-:S04]  /*18a0*/  UIMAD.WIDE.U32 UR4, UR6, 0x38e38e39, URZ ;  /* 0x38e38e39060478a5 */ /* 0x000fc8000f8e003f */
[----:B------:R-:W-:-:S03]  /*18b0*/  USHF.R.U32.HI UR4, URZ, 0x1, UR5 ;  /* 0x000000013f047899 */ /* 0x000fc60008011605 */
[----:B------:R-:W-:Y:S01]  /*18c0*/  UMOV UR5, 0x400 ;  /* 0x0000040000057882 */ /* 0x000fe20000000000 */
[----:B------:R-:W-:Y:S02]  /*18d0*/  UIMAD UR6, UR4, -0x9, UR6 ;  /* 0xfffffff7040678a4 */ /* 0x000fe4000f8e0206 */
[----:B--2---:R-:W-:-:S04]  /*18e0*/  ULEA UR5, UR7, UR5, 0x18 ;  /* 0x0000000507057291 */ /* 0x004fc8000f8ec03f */
[----:B------:R-:W-:-:S04]  /*18f0*/  ULEA UR6, UR6, UR5, 0x3 ;  /* 0x0000000506067291 */ /* 0x000fc8000f8e183f */
[----:B------:R-:W-:-:S04]  /*1900*/  UIADD3 UR6, UR6, 0x48, URZ ;  /* 0x0000004806067890 */ /* 0x000fc8000fffe03f */
[----:B------:R-:W-:-:S09]  /*1910*/  UPRMT UR6, URZ, 0x654, UR6 ;  /* 0x000006543f067896 */ /* 0x000fd20008000006 */
[----:B------:R-:W-:Y:S01]  /*1920*/  SYNCS.ARRIVE.TRANS64.RED.A1T0 RZ, [UR6], RZ ;  /* 0x000000ffffff79a7 */ /* 0x000fe20008100406 */
[----:B------:R-:W-:Y:S05]  /*1930*/  @P0 BRA `(.L_x_27) ;  /* 0x0000000000040947 */ /* 0x000fea0003800000 */
[----:B------:R-:W-:Y:S01]  /*1940*/  BPT.TRAP 0x1 ;  /* 0x000000040000795c */ /* 0x000fe20000300000 */
.L_x_27:
[----:B------:R-:W2:Y:S01]  /*1950*/  LDC R7, c[0x0][0x288] ;  /* 0x0000a200ff077b82 */ /* 0x000ea20000000800 */
[----:B01----:R-:W-:Y:S01]  /*1960*/  SHF.R.U32.HI R3, RZ, 0x2, R18 ;  /* 0x00000002ff037819 */ /* 0x003fe20000011612 */
[----:B------:R-:W-:Y:S01]  /*1970*/  UIADD3 UR39, UR40, UR39, URZ ;  /* 0x0000002728277290 */ /* 0x000fe2000fffe03f */
[C---:B------:R-:W-:Y:S01]  /*1980*/  LOP3.LUT R4, R18.reuse, 0x60, RZ, 0xc0, !PT ;  /* 0x0000006012047812 */ /* 0x040fe200078ec0ff */
[----:B------:R-:W-:Y:S01]  /*1990*/  ULDC UR7, c[0x0][0x284] ;  /* 0x0000a10000077ab9 */ /* 0x000fe20000000800 */
[----:B------:R-:W-:Y:S01]  /*19a0*/  LOP3.LUT R3, R3, 0x7, RZ, 0xc0, !PT ;  /* 0x0000000703037812 */ /* 0x000fe200078ec0ff */
[----:B------:R-:W-:Y:S01]  /*19b0*/  UISETP.GT.U32.AND UP0, UPT, UR39, 0x8, UPT ;  /* 0x000000082700788c */ /* 0x000fe2000bf04070 */
[----:B------:R-:W-:Y:S01]  /*19c0*/  SHF.R.U32.HI R10, RZ, 0x1, R4 ;  /* 0x00000001ff0a7819 */ /* 0x000fe20000011604 */
[----:B------:R-:W-:Y:S01]  /*19d0*/  IMAD.SHL.U32 R4, R18, 0x2, RZ ;  /* 0x0000000212047824 */ /* 0x000fe200078e00ff */
[----:B------:R-:W-:Y:S01]  /*19e0*/  LOP3.LUT R0, R22, 0x1, RZ, 0xc0, !PT ;  /* 0x0000000116007812 */ /* 0x000fe200078ec0ff */
[----:B------:R-:W-:Y:S01]  /*19f0*/  UISETP.LT.U32.AND UP0, UPT, UR40, 0x9, UP0 ;  /* 0x000000092800788c */ /* 0x000fe20008701070 */
[----:B------:R-:W-:Y:S01]  /*1a00*/  IADD3 R5, RZ, -R10, -R3 ;  /* 0x8000000aff057210 */ /* 0x000fe20007ffe803 */
[----:B------:R-:W-:Y:S01]  /*1a10*/  UISETP.GE.U32.AND UP1, UPT, UR40, 0x9, UPT ;  /* 0x000000092800788c */ /* 0x000fe2000bf26070 */
[----:B------:R-:W-:Y:S01]  /*1a20*/  LOP3.LUT R9, R4, 0x6, RZ, 0xc0, !PT ;  /* 0x0000000604097812 */ /* 0x000fe200078ec0ff */
[C---:B------:R-:W-:Y:S01]  /*1a30*/  IMAD.SHL.U32 R6, R0.reuse, 0x40, RZ ;  /* 0x0000004000067824 */ /* 0x040fe200078e00ff */
[----:B------:R-:W-:Y:S01]  /*1a40*/  SHF.R.S32.HI R21, RZ, 0x1f, R23 ;  /* 0x0000001fff157819 */ /* 0x000fe20000011417 */
[----:B------:R-:W-:Y:S01]  /*1a50*/  IMAD R11, R0, -0x40, R5 ;  /* 0xffffffc0000b7824 */ /* 0x000fe200078e0205 */
[----:B------:R-:W-:Y:S01]  /*1a60*/  LOP3.LUT R0, R18, 0x3, RZ, 0xc0, !PT ;  /* 0x0000000312007812 */ /* 0x000fe200078ec0ff */
[----:B------:R-:W-:Y:S01]  /*1a70*/  ULDC.64 UR8, c[0x0][0x5d0] ;  /* 0x0001740000087ab9 */ /* 0x000fe20000000a00 */
[----:B------:R-:W-:Y:S01]  /*1a80*/  PRMT R8, R9, 0x6540, R152 ;  /* 0x0000654009087816 */ /* 0x000fe20000000098 */
[----:B------:R-:W-:Y:S01]  /*1a90*/  IMAD.SHL.U32 R152, R152, 0x100, RZ ;  /* 0x0000010098987824 */ /* 0x000fe200078e00ff */
[----:B------:R-:W-:Y:S01]  /*1aa0*/  UIMAD.WIDE.U32 UR4, UR39, 0x38e38e39, URZ ;  /* 0x38e38e39270478a5 */ /* 0x000fe2000f8e003f */
[----:B------:R-:W-:Y:S01]  /*1ab0*/  IMAD R4, R21, UR8, RZ ;  /* 0x0000000815047c24 */ /* 0x000fe2000f8e02ff */
[----:B------:R-:W-:Y:S01]  /*1ac0*/  USEL UR6, URZ, 0x1, !UP0 ;  /* 0x000000013f067887 */ /* 0x000fe2000c000000 */
[----:B--2---:R-:W-:Y:S01]  /*1ad0*/  IMAD R13, R0, -0x2, R7 ;  /* 0xfffffffe000d7824 */ /* 0x004fe200078e0207 */
[----:B------:R-:W-:Y:S01]  /*1ae0*/  ISETP.GE.AND P0, PT, R152, R7, PT ;  /* 0x000000079800720c */ /* 0x000fe20003f06270 */
[C---:B------:R-:W-:Y:S01]  /*1af0*/  IMAD.SHL.U32 R0, R153.reuse, 0x80, RZ ;  /* 0x0000008099007824 */ /* 0x040fe200078e00ff */
[----:B------:R-:W-:Y:S01]  /*1b00*/  SHF.R.S32.HI R9, RZ, 0x1f, R8 ;  /* 0x0000001fff097819 */ /* 0x000fe20000011408 */
[----:B------:R-:W-:Y:S01]  /*1b10*/  USHF.R.U32.HI UR4, URZ, 0x1, UR5 ;  /* 0x000000013f047899 */ /* 0x000fe20008011605 */
[----:B------:R-:W-:Y:S01]  /*1b20*/  LOP3.LUT R3, R6, 0x40, R3, 0xe2, !PT ;  /* 0x0000004006037812 */ /* 0x000fe200078ee203 */
[----:B------:R-:W-:Y:S01]  /*1b30*/  ULOP3.LUT UR38, UR38, UR6, URZ, 0x3c, !UPT ;  /* 0x0000000626267292 */ /* 0x000fe2000f8e3c3f */
[C---:B------:R-:W-:Y:S01]  /*1b40*/  ISETP.GE.OR P0, PT, R0.reuse, UR7, P0 ;  /* 0x0000000700007c0c */ /* 0x040fe20008706670 */
[----:B------:R-:W-:Y:S01]  /*1b50*/  IMAD.WIDE R6, R153, 0x80, RZ ;  /* 0x0000008099067825 */ /* 0x000fe200078e02ff */
[----:B------:R-:W-:Y:S01]  /*1b60*/  UIMAD UR39, UR4, -0x9, UR39 ;  /* 0xfffffff7042778a4 */ /* 0x000fe2000f8e0227 */
[----:B------:R-:W-:Y:S01]  /*1b70*/  IADD3 R0, -R0, UR7, R11 ;  /* 0x0000000700007c10 */ /* 0x000fe2000fffe10b */
[----:B------:R-:W-:Y:S01]  /*1b80*/  @UP1 ULOP3.LUT UR38, UR38, 0x1, UR4, 0x78, !UPT ;  /* 0x0000000126261892 */ /* 0x000fe2000f8e7804 */
[C---:B------:R-:W-:Y:S01]  /*1b90*/  IMAD R15, R23.reuse, UR9, R4 ;  /* 0x00000009170f7c24 */ /* 0x040fe2000f8e0204 */
[----:B------:R-:W-:Y:S01]  /*1ba0*/  LOP3.LUT R167, R6, R3, R10, 0xfe, !PT ;  /* 0x0000000306a77212 */ /* 0x000fe200078efe0a */
[----:B------:R-:W-:-:S04]  /*1bb0*/  IMAD.WIDE.U32 R4, R23, UR8, R8 ;  /* 0x0000000817047c25 */ /* 0x000fc8000f8e0008 */
[----:B------:R-:W-:Y:S02]  /*1bc0*/  IMAD.IADD R5, R5, 0x1, R15 ;  /* 0x0000000105057824 */ /* 0x000fe400078e020f */
[----:B------:R-:W-:Y:S02]  /*1bd0*/  IMAD.IADD R3, R13, 0x1, -R152 ;  /* 0x000000010d037824 */ /* 0x000fe400078e0a98 */
[----:B------:R-:W-:Y:S01]  /*1be0*/  IMAD.MOV.U32 R153, RZ, RZ, -0x1 ;  /* 0xffffffffff997424 */ /* 0x000fe200078e00ff */
[----:B------:R-:W-:Y:S06]  /*1bf0*/  @P0 BRA `(.L_x_29) ;  /* 0x0000007800dc0947 */ /* 0x000fec0003800000 */
[----:B------:R-:W0:Y:S01]  /*1c00*/  LDC.64 R10, c[0x0][0x5c8] ;  /* 0x00017200ff0a7b82 */ /* 0x000e220000000a00 */
[----:B-----5:R-:W-:Y:S01]  /*1c10*/  FSETP.NEU.AND P0, PT, R155, RZ, PT ;  /* 0x000000ff9b00720b */ /* 0x020fe20003f0d000 */
[----:B------:R-:W-:Y:S01]  /*1c20*/  BSSY B0, `(.L_x_29) ;  /* 0x00007b4000007945 */ /* 0x000fe20003800000 */
[----:B------:R-:W-:-:S04]  /*1c30*/  ISETP.GT.AND P2, PT, R3, RZ, PT ;  /* 0x000000ff0300720c */ /* 0x000fc80003f44270 */
[----:B------:R-:W-:Y:S01]  /*1c40*/  ISETP.GT.AND P1, PT, R0, RZ, P2 ;  /* 0x000000ff0000720c */ /* 0x000fe20001724270 */
[-C--:B0-----:R-:W-:Y:S02]  /*1c50*/  IMAD R12, R7, R10.reuse, RZ ;  /* 0x0000000a070c7224 */ /* 0x081fe400078e02ff */
[----:B------:R-:W-:-:S04]  /*1c60*/  IMAD.WIDE.U32 R160, R167, R10, R4 ;  /* 0x0000000aa7a07225 */ /* 0x000fc800078e0004 */
[----:B------:R-:W-:-:S04]  /*1c70*/  IMAD R5, R167, R11, R12 ;  /* 0x0000000ba7057224 */ /* 0x000fc800078e020c */
[----:B------:R-:W-:Y:S01]  /*1c80*/  IMAD.IADD R169, R161, 0x1, R5 ;  /* 0x00000001a1a97824 */ /* 0x000fe200078e0205 */
[----:B------:R-:W-:Y:S06]  /*1c90*/  @!P0 BRA `(.L_x_30) ;  /* 0x0000005400988947 */ /* 0x000fec0003800000 */
[----:B------:R-:W0:Y:S01]  /*1ca0*/  LDC.64 R14, c[0x0][0x5b8] ;  /* 0x00016e00ff0e7b82 */ /* 0x000e220000000a00 */
[----:B------:R-:W-:-:S07]  /*1cb0*/  ULDC.64 UR4, c[0x0][0x5c0] ;  /* 0x0001700000047ab9 */ /* 0x000fce0000000a00 */
[----:B------:R-:W1:Y:S08]  /*1cc0*/  LDC.64 R164, c[0x0][0x5b0] ;  /* 0x00016c00ffa47b82 */ /* 0x000e700000000a00 */
[----:B------:R-:W2:Y:S01]  /*1cd0*/  LDC.64 R12, c[0x0][0x5a8] ;  /* 0x00016a00ff0c7b82 */ /* 0x000ea20000000a00 */
[-C--:B0-----:R-:W-:Y:S02]  /*1ce0*/  IMAD R4, R21, R14.reuse, RZ ;  /* 0x0000000e15047224 */ /* 0x081fe400078e02ff */
[----:B------:R-:W-:-:S04]  /*1cf0*/  IMAD.WIDE.U32 R162, R23, R14, R8 ;  /* 0x0000000e17a27225 */ /* 0x000fc800078e0008 */
[----:B------:R-:W-:Y:S02]  /*1d00*/  IMAD R159, R23, R15, R4 ;  /* 0x0000000f179f7224 */ /* 0x000fe400078e0204 */
[-C--:B-1----:R-:W-:Y:S02]  /*1d10*/  IMAD R6, R7, R164.reuse, RZ ;  /* 0x000000a407067224 */ /* 0x082fe400078e02ff */
[----:B------:R-:W-:Y:S02]  /*1d20*/  IMAD.IADD R21, R163, 0x1, R159 ;  /* 0x00000001a3157824 */ /* 0x000fe400078e029f */
[----:B------:R-:W-:Y:S02]  /*1d30*/  IMAD.MOV.U32 R20, RZ, RZ, R162 ;  /* 0x000000ffff147224 */ /* 0x000fe400078e00a2 */
[C---:B------:R-:W-:Y:S02]  /*1d40*/  IMAD R161, R167.reuse, R165, R6 ;  /* 0x000000a5a7a17224 */ /* 0x040fe400078e0206 */
[----:B------:R-:W-:-:S04]  /*1d50*/  IMAD.WIDE.U32 R4, R167, R164, R20 ;  /* 0x000000a4a7047225 */ /* 0x000fc800078e0014 */
[----:B------:R-:W-:Y:S01]  /*1d60*/  IMAD.IADD R5, R5, 0x1, R161 ;  /* 0x0000000105057824 */ /* 0x000fe200078e02a1 */
[----:B--2---:R-:W-:-:S04]  /*1d70*/  LEA R6, P0, R4, R12, 0x1 ;  /* 0x0000000c04067211 */ /* 0x004fc800078008ff */
[----:B------:R-:W-:-:S05]  /*1d80*/  LEA.HI.X R7, R4, R13, R5, 0x1, P0 ;  /* 0x0000000d04077211 */ /* 0x000fca00000f0c05 */
[----:B------:R0:W2:Y:S01]  /*1d90*/  @P1 LDG.E.LTC128B.U16 R15, desc[UR36][R6.64] ;  /* 0x00000024060f1981 */ /* 0x0000a2000c1e1520 */
[----:B------:R-:W-:Y:S01]  /*1da0*/  IMAD.WIDE.U32 R156, R167, R164, R8 ;  /* 0x000000a4a79c7225 */ /* 0x000fe200078e0008 */
[----:B------:R-:W-:Y:S03]  /*1db0*/  BSSY B1, `(.L_x_31) ;  /* 0x0000013000017945 */ /* 0x000fe60003800000 */
[----:B------:R-:W-:Y:S02]  /*1dc0*/  IMAD.IADD R157, R161, 0x1, R157 ;  /* 0x00000001a19d7824 */ /* 0x000fe400078e029d */
[----:B------:R-:W-:-:S04]  /*1dd0*/  IMAD.WIDE.U32 R156, R23, R14, R156 ;  /* 0x0000000e179c7225 */ /* 0x000fc800078e009c */
[----:B0-----:R-:W-:Y:S01]  /*1de0*/  IMAD.IADD R7, R159, 0x1, R157 ;  /* 0x000000019f077824 */ /* 0x001fe200078e029d */
[----:B------:R-:W-:Y:S02]  /*1df0*/  LEA R6, P4, R156, R12, 0x1 ;  /* 0x0000000c9c067211 */ /* 0x000fe400078808ff */
[----:B------:R-:W-:Y:S02]  /*1e00*/  SHF.L.U64.HI R157, R164, 0x3, R165 ;  /* 0x00000003a49d7819 */ /* 0x000fe400000102a5 */
[----:B------:R-:W-:Y:S01]  /*1e10*/  LEA.HI.X R7, R156, R13, R7, 0x1, P4 ;  /* 0x0000000d9c077211 */ /* 0x000fe200020f0c07 */
[----:B------:R-:W-:Y:S02]  /*1e20*/  IMAD.SHL.U32 R156, R164, 0x8, RZ ;  /* 0x00000008a49c7824 */ /* 0x000fe400078e00ff */
[----:B--2---:R-:W-:-:S04]  /*1e30*/  IMAD.U32 R4, R15, 0x10000, RZ ;  /* 0x000100000f047824 */ /* 0x004fc800078e00ff */
[----:B------:R-:W-:Y:S01]  /*1e40*/  FMUL R5, R4, R155 ;  /* 0x0000009b04057220 */ /* 0x000fe20000400000 */
[----:B------:R-:W-:-:S03]  /*1e50*/  LEA R4, P0, R160, UR4, 0x1 ;  /* 0x00000004a0047c11 */ /* 0x000fc6000f8008ff */
[----:B------:R-:W-:Y:S01]  /*1e60*/  FFMA R24, R24, R154, R5 ;  /* 0x0000009a18187223 */ /* 0x000fe20000000005 */
[----:B------:R-:W-:Y:S02]  /*1e70*/  LEA.HI.X R5, R160, UR5, R169, 0x1, P0 ;  /* 0x00000005a0057c11 */ /* 0x000fe400080f0ca9 */
[----:B------:R-:W-:Y:S02]  /*1e80*/  ISETP.GT.AND P0, PT, R3, 0x1, PT ;  /* 0x000000010300780c */ /* 0x000fe40003f04270 */
[----:B------:R-:W-:Y:S02]  /*1e90*/  F2FP.BF16.F32.PACK_AB R24, RZ, R24 ;  /* 0x00000018ff18723e */ /* 0x000fe400000010ff */
[----:B------:R-:W-:-:S03]  /*1ea0*/  ISETP.GT.AND P3, PT, R0, RZ, P0 ;  /* 0x000000ff0000720c */ /* 0x000fc60000764270 */
[----:B------:R0:W-:Y:S10]  /*1eb0*/  @P1 STG.E.U16 desc[UR36][R4.64], R24 ;  /* 0x0000001804001986 */ /* 0x0001f4000c101524 */
[----:B------:R-:W-:Y:S05]  /*1ec0*/  @!P3 BRA `(.L_x_32) ;  /* 0x000000000004b947 */ /* 0x000fea0003800000 */
[----:B------:R1:W5:Y:S02]  /*1ed0*/  LDG.E.LTC128B.U16 R15, desc[UR36][R6.64+0x2] ;  /* 0x00000224060f7981 */ /* 0x000364000c1e1520 */
.L_x_32:
[----:B------:R-:W-:Y:S05]  /*1ee0*/  BSYNC B1 ;  /* 0x0000000000017941 */ /* 0x000fea0003800000 */
.L_x_31:
[----:B-----5:R-:W-:Y:S01]  /*1ef0*/  IMAD.U32 R20, R15, 0x10000, RZ ;  /* 0x000100000f147824 */ /* 0x020fe200078e00ff */
[----:B------:R-:W-:Y:S01]  /*1f00*/  ISETP.GT.AND P2, PT, R0, 0x8, P2 ;  /* 0x000000080000780c */ /* 0x000fe20001744270 */
[----:B------:R-:W-:Y:S01]  /*1f10*/  IMAD.WIDE.U32 R156, R167, R164, R156 ;  /* 0x000000a4a79c7225 */ /* 0x000fe200078e009c */
[----:B------:R-:W-:-:S03]  /*1f20*/  PRMT R152, R15, 0x7610, R152 ;  /* 0x000076100f987816 */ /* 0x000fc60000000098 */
[----:B------:R-:W-:Y:S01]  /*1f30*/  FMUL R20, R20, R155 ;  /* 0x0000009b14147220 */ /* 0x000fe20000400000 */
[----:B------:R-:W-:Y:S01]  /*1f40*/  IMAD.IADD R161, R161, 0x1, R157 ;  /* 0x00000001a1a17824 */ /* 0x000fe200078e029d */
[----:B------:R-:W-:Y:S02]  /*1f50*/  IADD3 R162, P1, R162, R156, RZ ;  /* 0x0000009ca2a27210 */ /* 0x000fe40007f3e0ff */
[----:B------:R-:W-:-:S03]  /*1f60*/  FFMA R25, R25, R154, R20 ;  /* 0x0000009a19197223 */ /* 0x000fc60000000014 */
[----:B------:R-:W-:Y:S02]  /*1f70*/  IMAD.X R21, R161, 0x1, R21, P1 ;  /* 0x00000001a1157824 */ /* 0x000fe400008e0615 */
[----:B------:R-:W-:Y:S02]  /*1f80*/  F2FP.BF16.F32.PACK_AB R25, RZ, R25 ;  /* 0x00000019ff19723e */ /* 0x000fe400000010ff */
[C---:B------:R-:W-:Y:S02]  /*1f90*/  LEA R20, P1, R162.reuse, R12, 0x1 ;  /* 0x0000000ca2147211 */ /* 0x040fe400078208ff */
[----:B------:R-:W-:Y:S02]  /*1fa0*/  PRMT R157, R25, 0x7610, R157 ;  /* 0x00007610199d7816 */ /* 0x000fe4000000009d */
[----:B------:R-:W-:-:S03]  /*1fb0*/  LEA.HI.X R21, R162, R13, R21, 0x1, P1 ;  /* 0x0000000da2157211 */ /* 0x000fc600008f0c15 */
[----:B------:R2:W-:Y:S04]  /*1fc0*/  @P3 STG.E.U16 desc[UR36][R4.64+0x2], R157 ;  /* 0x0000029d04003986 */ /* 0x0005e8000c101524 */
[----:B------:R-:W0:Y:S01]  /*1fd0*/  @P2 LDG.E.LTC128B.U16 R152, desc[UR36][R20.64] ;  /* 0x0000002414982981 */ /* 0x000e22000c1e1520 */
[----:B------:R-:W-:Y:S01]  /*1fe0*/  IADD3 R8, P1, R8, R156, RZ ;  /* 0x0000009c08087210 */ /* 0x000fe20007f3e0ff */
[----:B------:R-:W-:Y:S01]  /*1ff0*/  BSSY B1, `(.L_x_33) ;  /* 0x0000011000017945 */ /* 0x000fe20003800000 */
[----:B------:R-:W-:Y:S02]  /*2000*/  SHF.L.U64.HI R11, R10, 0x4, R11 ;  /* 0x000000040a0b7819 */ /* 0x000fe4000001020b */
[----:B------:R-:W-:Y:S01]  /*2010*/  ISETP.GT.AND P0, PT, R0, 0x8, P0 ;  /* 0x000000080000780c */ /* 0x000fe20000704270 */
[----:B------:R-:W-:Y:S01]  /*2020*/  IMAD.X R9, R9, 0x1, R161, P1 ;  /* 0x0000000109097824 */ /* 0x000fe200008e06a1 */
[----:B------:R-:W-:Y:S01]  /*2030*/  LEA R10, P1, R10, R4, 0x4 ;  /* 0x000000040a0a7211 */ /* 0x000fe200078220ff */
[----:B------:R-:W-:-:S04]  /*2040*/  IMAD.WIDE.U32 R14, R23, R14, R8 ;  /* 0x0000000e170e7225 */ /* 0x000fc800078e0008 */
[----:B------:R-:W-:Y:S01]  /*2050*/  IMAD.X R11, R11, 0x1, R5, P1 ;  /* 0x000000010b0b7824 */ /* 0x000fe200008e0605 */
[----:B------:R-:W-:Y:S01]  /*2060*/  LEA R8, P3, R14, R12, 0x1 ;  /* 0x0000000c0e087211 */ /* 0x000fe200078608ff */
[----:B------:R-:W-:-:S05]  /*2070*/  IMAD.IADD R9, R159, 0x1, R15 ;  /* 0x000000019f097824 */ /* 0x000fca00078e020f */
[----:B------:R-:W-:Y:S01]  /*2080*/  LEA.HI.X R9, R14, R13, R9, 0x1, P3 ;  /* 0x0000000d0e097211 */ /* 0x000fe200018f0c09 */
[----:B0-----:R-:W-:-:S04]  /*2090*/  IMAD.U32 R24, R152, 0x10000, RZ ;  /* 0x0001000098187824 */ /* 0x001fc800078e00ff */
[----:B------:R-:W-:-:S04]  /*20a0*/  FMUL R25, R24, R155 ;  /* 0x0000009b18197220 */ /* 0x000fc80000400000 */
[----:B------:R-:W-:-:S05]  /*20b0*/  FFMA R25, R26, R154, R25 ;  /* 0x0000009a1a197223 */ /* 0x000fca0000000019 */
[----:B------:R-:W-:-:S05]  /*20c0*/  F2FP.BF16.F32.PACK_AB R25, RZ, R25 ;  /* 0x00000019ff19723e */ /* 0x000fca00000010ff */
[----:B------:R2:W-:Y:S01]  /*20d0*/  @P2 STG.E.U16 desc[UR36][R10.64], R25 ;  /* 0x000000190a002986 */ /* 0x0005e2000c101524 */
[----:B------:R-:W-:Y:S05]  /*20e0*/  @!P0 BRA `(.L_x_34) ;  /* 0x0000000000048947 */ /* 0x000fea0003800000 */
[----:B------:R0:W5:Y:S02]  /*20f0*/  LDG.E.LTC128B.U16 R152, desc[UR36][R8.64+0x2] ;  /* 0x0000022408987981 */ /* 0x000164000c1e1520 */
.L_x_34:
[----:B------:R-:W-:Y:S05]  /*2100*/  BSYNC B1 ;  /* 0x0000000000017941 */ /* 0x000fea0003800000 */
.L_x_33:
[----:B-----5:R-:W-:Y:S01]  /*2110*/  IMAD.U32 R12, R152, 0x10000, RZ ;  /* 0x00010000980c7824 */ /* 0x020fe200078e00ff */
[----:B------:R-:W-:Y:S01]  /*2120*/  ISETP.GT.AND P1, PT, R3, 0x8, PT ;  /* 0x000000080300780c */ /* 0x000fe20003f24270 */
[----:B------:R-:W-:Y:S02]  /*2130*/  BSSY B1, `(.L_x_35) ;  /* 0x0000008000017945 */ /* 0x000fe40003800000 */
[----:B------:R-:W-:Y:S01]  /*2140*/  FMUL R12, R12, R155 ;  /* 0x0000009b0c0c7220 */ /* 0x000fe20000400000 */
[----:B------:R-:W-:-:S03]  /*2150*/  ISETP.GT.AND P2, PT, R0, RZ, P1 ;  /* 0x000000ff0000720c */ /* 0x000fc60000f44270 */
[----:B------:R-:W-:-:S05]  /*2160*/  FFMA R12, R27, R154, R12 ;  /* 0x0000009a1b0c7223 */ /* 0x000fca000000000c */
[----:B------:R-:W-:-:S05]  /*2170*/  F2FP.BF16.F32.PACK_AB R12, RZ, R12 ;  /* 0x0000000cff0c723e */ /* 0x000fca00000010ff */
[----:B------:R3:W-:Y:S01]  /*2180*/  @P0 STG.E.U16 desc[UR36][R10.64+0x2], R12 ;  /* 0x0000020c0a000986 */ /* 0x0007e2000c101524 */
[----:B------:R-:W-:Y:S05]  /*2190*/  @!P2 BRA `(.L_x_36) ;  /* 0x000000000004a947 */ /* 0x000fea0003800000 */
[----:B------:R4:W5:Y:S02]  /*21a0*/  LDG.E.LTC128B.U16 R152, desc[UR36][R6.64+0x10] ;  /* 0x0000102406987981 */ /* 0x000964000c1e1520 */
.L_x_36:
[----:B------:R-:W-:Y:S05]  /*21b0*/  BSYNC B1 ;  /* 0x0000000000017941 */ /* 0x000fea0003800000 */
.L_x_35:
[----:B---3-5:R-:W-:Y:S01]  /*21c0*/  IMAD.U32 R12, R152, 0x10000, RZ ;  /* 0x00010000980c7824 */ /* 0x028fe200078e00ff */
        /* <DEDUP_REMOVED lines=9> */
.L_x_38:
[----:B------:R-:W-:Y:S05]  /*2260*/  BSYNC B1 ;  /* 0x0000000000017941 */ /* 0x000fea0003800000 */
.L_x_37:
[----:B-----5:R-:W-:Y:S01]  /*2270*/  IMAD.U32 R12, R152, 0x10000, RZ ;  /* 0x00010000980c7824 */ /* 0x020fe200078e00ff */
[----:B------:R-:W-:Y:S01]  /*2280*/  ISETP.GT.AND P1, PT, R0, 0x8, P1 ;  /* 0x000000080000780c */ /* 0x000fe20000f24270 */
[----:B------:R-:W-:Y:S02]  /*2290*/  BSSY B1, `(.L_x_39) ;  /* 0x0000007000017945 */ /* 0x000fe40003800000 */
[----:B------:R-:W-:-:S04]  /*22a0*/  FMUL R12, R12, R155 ;  /* 0x0000009b0c0c7220 */ /* 0x000fc80000400000 */
[----:B------:R-:W-:-:S05]  /*22b0*/  FFMA R12, R29, R154, R12 ;  /* 0x0000009a1d0c7223 */ /* 0x000fca000000000c */
[----:B------:R-:W-:-:S05]  /*22c0*/  F2FP.BF16.F32.PACK_AB R12, RZ, R12 ;  /* 0x0000000cff0c723e */ /* 0x000fca00000010ff */
[----:B------:R0:W-:Y:S01]  /*22d0*/  @P3 STG.E.U16 desc[UR36][R4.64+0x12], R12 ;  /* 0x0000120c04003986 */ /* 0x0001e2000c101524 */
[----:B------:R-:W-:Y:S05]  /*22e0*/  @!P1 BRA `(.L_x_40) ;  /* 0x0000000000049947 */ /* 0x000fea0003800000 */
[----:B------:R0:W5:Y:S02]  /*22f0*/  LDG.E.LTC128B.U16 R152, desc[UR36][R8.64+0x10] ;  /* 0x0000102408987981 */ /* 0x000164000c1e1520 */
.L_x_40:
[----:B------:R-:W-:Y:S05]  /*2300*/  BSYNC B1 ;  /* 0x0000000000017941 */ /* 0x000fea0003800000 */
.L_x_39:
[----:B0----5:R-:W-:Y:S01]  /*2310*/  IMAD.U32 R12, R152, 0x10000, RZ ;  /* 0x00010000980c7824 */ /* 0x021fe200078e00ff */
[----:B------:R-:W-:Y:S01]  /*2320*/  ISETP.GT.AND P0, PT, R0, 0x8, P0 ;  /* 0x000000080000780c */ /* 0x000fe20000704270 */
[----:B------:R-:W-:Y:S02]  /*2330*/  BSSY B1, `(.L_x_41) ;  /* 0x0000007000017945 */ /* 0x000fe40003800000 */
[----:B---3--:R-:W-:-:S04]  /*2340*/  FMUL R13, R12, R155 ;  /* 0x0000009b0c0d7220 */ /* 0x008fc80000400000 */
[----:B------:R-:W-:-:S05]  /*2350*/  FFMA R13, R30, R154, R13 ;  /* 0x0000009a1e0d7223 */ /* 0x000fca000000000d */
[----:B------:R-:W-:-:S05]  /*2360*/  F2FP.BF16.F32.PACK_AB R13, RZ, R13 ;  /* 0x0000000dff0d723e */ /* 0x000fca00000010ff */
[----:B------:R0:W-:Y:S01]  /*2370*/  @P1 STG.E.U16 desc[UR36][R10.64+0x10], R13 ;  /* 0x0000100d0a001986 */ /* 0x0001e2000c101524 */
[----:B------:R-:W-:Y:S05]  /*2380*/  @!P0 BRA `(.L_x_42) ;  /* 0x0000000000048947 */ /* 0x000fea0003800000 */
[----:B------:R3:W5:Y:S02]  /*2390*/  LDG.E.LTC128B.U16 R152, desc[UR36][R8.64+0x12] ;  /* 0x0000122408987981 */ /* 0x000764000c1e1520 */
.L_x_42:
[----:B------:R-:W-:Y:S05]  /*23a0*/  BSYNC B1 ;  /* 0x0000000000017941 */ /* 0x000fea0003800000 */
.L_x_41:
        /* <DEDUP_REMOVED lines=10> */
.L_x_44:
[----:B------:R-:W-:Y:S05]  /*2450*/  BSYNC B1 ;  /* 0x0000000000017941 */ /* 0x000fea0003800000 */
.L_x_43:
[----:B0----5:R-:W-:Y:S01]  /*2460*/  IMAD.U32 R12, R152, 0x10000, RZ ;  /* 0x00010000980c7824 */ /* 0x021fe200078e00ff */
        /* <DEDUP_REMOVED lines=9> */
.L_x_46:
[----:B------:R-:W-:Y:S05]  /*2500*/  BSYNC B1 ;  /* 0x0000000000017941 */ /* 0x000fea0003800000 */
.L_x_45:
        /* <DEDUP_REMOVED lines=9> */
.L_x_48:
[----:B------:R-:W-:Y:S05]  /*25a0*/  BSYNC B1 ;  /* 0x0000000000017941 */ /* 0x000fea0003800000 */
.L_x_47:
[----:B0----5:R-:W-:Y:S01]  /*25b0*/  IMAD.U32 R12, R152, 0x10000, RZ ;  /* 0x00010000980c7824 */ /* 0x021fe200078e00ff */
        /* <DEDUP_REMOVED lines=8> */
.L_x_50:
[----:B------:R-:W-:Y:S05]  /*2640*/  BSYNC B1 ;  /* 0x0000000000017941 */ /* 0x000fea0003800000 */
.L_x_49:
        /* <DEDUP_REMOVED lines=10> */
.L_x_52:
[----:B------:R-:W-:Y:S05]  /*26f0*/  BSYNC B1 ;  /* 0x0000000000017941 */ /* 0x000fea0003800000 */
.L_x_51:
        /* <DEDUP_REMOVED lines=10> */
.L_x_54:
[----:B------:R-:W-:Y:S05]  /*27a0*/  BSYNC B1 ;  /* 0x0000000000017941 */ /* 0x000fea0003800000 */
.L_x_53:
        /* <DEDUP_REMOVED lines=9> */
.L_x_56:
[----:B------:R-:W-:Y:S05]  /*2840*/  BSYNC B1 ;  /* 0x0000000000017941 */ /* 0x000fea0003800000 */
.L_x_55:
        /* <DEDUP_REMOVED lines=9> */
.L_x_58:
[----:B------:R-:W-:Y:S05]  /*28e0*/  BSYNC B1 ;  /* 0x0000000000017941 */ /* 0x000fea0003800000 */
.L_x_57:
        /* <DEDUP_REMOVED lines=10> */
.L_x_60:
[----:B------:R-:W-:Y:S05]  /*2990*/  BSYNC B1 ;  /* 0x0000000000017941 */ /* 0x000fea0003800000 */
.L_x_59:
        /* <DEDUP_REMOVED lines=10> */
.L_x_62:
[----:B------:R-:W-:Y:S05]  /*2a40*/  BSYNC B1 ;  /* 0x0000000000017941 */ /* 0x000fea0003800000 */
.L_x_61:
        /* <DEDUP_REMOVED lines=9> */
.L_x_64:
[----:B------:R-:W-:Y:S05]  /*2ae0*/  BSYNC B1 ;  /* 0x0000000000017941 */ /* 0x000fea0003800000 */
.L_x_63:
        /* <DEDUP_REMOVED lines=9> */
.L_x_66:
[----:B------:R-:W-:Y:S05]  /*2b80*/  BSYNC B1 ;  /* 0x0000000000017941 */ /* 0x000fea0003800000 */
.L_x_65:
        /* <DEDUP_REMOVED lines=10> */
.L_x_68:
[----:B------:R-:W-:Y:S05]  /*2c30*/  BSYNC B1 ;  /* 0x0000000000017941 */ /* 0x000fea0003800000 */
.L_x_67:
        /* <DEDUP_REMOVED lines=10> */
.L_x_70:
[----:B------:R-:W-:Y:S05]  /*2ce0*/  BSYNC B1 ;  /* 0x0000000000017941 */ /* 0x000fea0003800000 */
.L_x_69:
        /* <DEDUP_REMOVED lines=9> */
.L_x_72:
[----:B------:R-:W-:Y:S05]  /*2d80*/  BSYNC B1 ;  /* 0x0000000000017941 */ /* 0x000fea0003800000 */
.L_x_71:
        /* <DEDUP_REMOVED lines=9> */
.L_x_74:
[----:B------:R-:W-:Y:S05]  /*2e20*/  BSYNC B1 ;  /* 0x0000000000017941 */ /* 0x000fea0003800000 */
.L_x_73:
        /* <DEDUP_REMOVED lines=10> */
.L_x_76:
[----:B------:R-:W-:Y:S05]  /*2ed0*/  BSYNC B1 ;  /* 0x0000000000017941 */ /* 0x000fea0003800000 */
.L_x_75:
        /* <DEDUP_REMOVED lines=10> */
.L_x_78:
[----:B------:R-:W-:Y:S05]  /*2f80*/  BSYNC B1 ;  /* 0x0000000000017941 */ /* 0x000fea0003800000 */
.L_x_77:
        /* <DEDUP_REMOVED lines=9> */
.L_x_80:
[----:B------:R-:W-:Y:S05]  /*3020*/  BSYNC B1 ;  /* 0x0000000000017941 */ /* 0x000fea0003800000 */
.L_x_79:
        /* <DEDUP_REMOVED lines=9> */
.L_x_82:
[----:B------:R-:W-:Y:S05]  /*30c0*/  BSYNC B1 ;  /* 0x0000000000017941 */ /* 0x000fea0003800000 */
.L_x_81:
        /* <DEDUP_REMOVED lines=10> */
.L_x_84:
[----:B------:R-:W-:Y:S05]  /*3170*/  BSYNC B1 ;  /* 0x0000000000017941 */ /* 0x000fea0003800000 */
.L_x_83:
        /* <DEDUP_REMOVED lines=10> */
.L_x_86:
[----:B------:R-:W-:Y:S05]  /*3220*/  BSYNC B1 ;  /* 0x0000000000017941 */ /* 0x000fea0003800000 */
.L_x_85:
        /* <DEDUP_REMOVED lines=9> */
.L_x_88:
[----:B------:R-:W-:Y:S05]  /*32c0*/  BSYNC B1 ;  /* 0x0000000000017941 */ /* 0x000fea0003800000 */
.L_x_87:
        /* <DEDUP_REMOVED lines=9> */
.L_x_90:
[----:B------:R-:W-:Y:S05]  /*3360*/  BSYNC B1 ;  /* 0x0000000000017941 */ /* 0x000fea0003800000 */
.L_x_89:
        /* <DEDUP_REMOVED lines=10> */
.L_x_92:
[----:B------:R-:W-:Y:S05]  /*3410*/  BSYNC B1 ;  /* 0x0000000000017941 */ /* 0x000fea0003800000 */
.L_x_91:
        /* <DEDUP_REMOVED lines=10> */
.L_x_94:
[----:B------:R-:W-:Y:S05]  /*34c0*/  BSYNC B1 ;  /* 0x0000000000017941 */ /* 0x000fea0003800000 */
.L_x_93:
        /* <DEDUP_REMOVED lines=9> */
.L_x_96:
[----:B------:R-:W-:Y:S05]  /*3560*/  BSYNC B1 ;  /* 0x0000000000017941 */ /* 0x000fea0003800000 */
.L_x_95:
        /* <DEDUP_REMOVED lines=9> */
.L_x_98:
[----:B------:R-:W-:Y:S05]  /*3600*/  BSYNC B1 ;  /* 0x0000000000017941 */ /* 0x000fea0003800000 */
.L_x_97:
        /* <DEDUP_REMOVED lines=10> */
.L_x_100:
[----:B------:R-:W-:Y:S05]  /*36b0*/  BSYNC B1 ;  /* 0x0000000000017941 */ /* 0x000fea0003800000 */
.L_x_99:
        /* <DEDUP_REMOVED lines=10> */
.L_x_102:
[----:B------:R-:W-:Y:S05]  /*3760*/  BSYNC B1 ;  /* 0x0000000000017941 */ /* 0x000fea0003800000 */
.L_x_101:
        /* <DEDUP_REMOVED lines=9> */
.L_x_104:
[----:B------:R-:W-:Y:S05]  /*3800*/  BSYNC B1 ;  /* 0x0000000000017941 */ /* 0x000fea0003800000 */
.L_x_103:
        /* <DEDUP_REMOVED lines=9> */
.L_x_106:
[----:B------:R-:W-:Y:S05]  /*38a0*/  BSYNC B1 ;  /* 0x0000000000017941 */ /* 0x000fea0003800000 */
.L_x_105:
        /* <DEDUP_REMOVED lines=10> */
.L_x_108:
[----:B------:R-:W-:Y:S05]  /*3950*/  BSYNC B1 ;  /* 0x0000000000017941 */ /* 0x000fea0003800000 */
.L_x_107:
        /* <DEDUP_REMOVED lines=10> */
.L_x_110:
[----:B------:R-:W-:Y:S05]  /*3a00*/  BSYNC B1 ;  /* 0x0000000000017941 */ /* 0x000fea0003800000 */
.L_x_109:
        /* <DEDUP_REMOVED lines=9> */
.L_x_112:
[----:B------:R-:W-:Y:S05]  /*3aa0*/  BSYNC B1 ;  /* 0x0000000000017941 */ /* 0x000fea0003800000 */
.L_x_111:
        /* <DEDUP_REMOVED lines=9> */
.L_x_114:
[----:B------:R-:W-:Y:S05]  /*3b40*/  BSYNC B1 ;  /* 0x0000000000017941 */ /* 0x000fea0003800000 */
.L_x_113:
        /* <DEDUP_REMOVED lines=10> */
.L_x_116:
[----:B------:R-:W-:Y:S05]  /*3bf0*/  BSYNC B1 ;  /* 0x0000000000017941 */ /* 0x000fea0003800000 */
.L_x_115:
        /* <DEDUP_REMOVED lines=10> */
.L_x_118:
[----:B------:R-:W-:Y:S05]  /*3ca0*/  BSYNC B1 ;  /* 0x0000000000017941 */ /* 0x000fea0003800000 */
.L_x_117:
        /* <DEDUP_REMOVED lines=9> */
.L_x_120:
[----:B------:R-:W-:Y:S05]  /*3d40*/  BSYNC B1 ;  /* 0x0000000000017941 */ /* 0x000fea0003800000 */
.L_x_119:
        /* <DEDUP_REMOVED lines=9> */
.L_x_122:
[----:B------:R-:W-:Y:S05]  /*3de0*/  BSYNC B1 ;  /* 0x0000000000017941 */ /* 0x000fea0003800000 */
.L_x_121:
        /* <DEDUP_REMOVED lines=10> */
.L_x_124:
[----:B------:R-:W-:Y:S05]  /*3e90*/  BSYNC B1 ;  /* 0x0000000000017941 */ /* 0x000fea0003800000 */
.L_x_123:
        /* <DEDUP_REMOVED lines=10> */
.L_x_126:
[----:B------:R-:W-:Y:S05]  /*3f40*/  BSYNC B1 ;  /* 0x0000000000017941 */ /* 0x000fea0003800000 */
.L_x_125:
        /* <DEDUP_REMOVED lines=9> */
.L_x_128:
[----:B------:R-:W-:Y:S05]  /*3fe0*/  BSYNC B1 ;  /* 0x0000000000017941 */ /* 0x000fea0003800000 */
.L_x_127:
        /* <DEDUP_REMOVED lines=9> */
.L_x_130:
[----:B------:R-:W-:Y:S05]  /*4080*/  BSYNC B1 ;  /* 0x0000000000017941 */ /* 0x000fea0003800000 */
.L_x_129:
        /* <DEDUP_REMOVED lines=10> */
.L_x_132:
[----:B------:R-:W-:Y:S05]  /*4130*/  BSYNC B1 ;  /* 0x0000000000017941 */ /* 0x000fea0003800000 */
.L_x_131:
        /* <DEDUP_REMOVED lines=10> */
.L_x_134:
[----:B------:R-:W-:Y:S05]  /*41e0*/  BSYNC B1 ;  /* 0x0000000000017941 */ /* 0x000fea0003800000 */
.L_x_133:
        /* <DEDUP_REMOVED lines=9> */
.L_x_136:
[----:B------:R-:W-:Y:S05]  /*4280*/  BSYNC B1 ;  /* 0x0000000000017941 */ /* 0x000fea0003800000 */
.L_x_135:
        /* <DEDUP_REMOVED lines=9> */
.L_x_138:
[----:B------:R-:W-:Y:S05]  /*4320*/  BSYNC B1 ;  /* 0x0000000000017941 */ /* 0x000fea0003800000 */
.L_x_137:
        /* <DEDUP_REMOVED lines=10> */
.L_x_140:
[----:B------:R-:W-:Y:S05]  /*43d0*/  BSYNC B1 ;  /* 0x0000000000017941 */ /* 0x000fea0003800000 */
.L_x_139:
        /* <DEDUP_REMOVED lines=10> */
.L_x_142:
[----:B------:R-:W-:Y:S05]  /*4480*/  BSYNC B1 ;  /* 0x0000000000017941 */ /* 0x000fea0003800000 */
.L_x_141:
        /* <DEDUP_REMOVED lines=9> */
.L_x_144:
[----:B------:R-:W-:Y:S05]  /*4520*/  BSYNC B1 ;  /* 0x0000000000017941 */ /* 0x000fea0003800000 */
.L_x_143:
        /* <DEDUP_REMOVED lines=9> */
.L_x_146:
[----:B------:R-:W-:Y:S05]  /*45c0*/  BSYNC B1 ;  /* 0x0000000000017941 */ /* 0x000fea0003800000 */
.L_x_145:
        /* <DEDUP_REMOVED lines=10> */
.L_x_148:
[----:B------:R-:W-:Y:S05]  /*4670*/  BSYNC B1 ;  /* 0x0000000000017941 */ /* 0x000fea0003800000 */
.L_x_147:
        /* <DEDUP_REMOVED lines=10> */
.L_x_150:
[----:B------:R-:W-:Y:S05]  /*4720*/  BSYNC B1 ;  /* 0x0000000000017941 */ /* 0x000fea0003800000 */
.L_x_149:
        /* <DEDUP_REMOVED lines=9> */
.L_x_152:
[----:B------:R-:W-:Y:S05]  /*47c0*/  BSYNC B1 ;  /* 0x0000000000017941 */ /* 0x000fea0003800000 */
.L_x_151:
        /* <DEDUP_REMOVED lines=9> */
.L_x_154:
[----:B------:R-:W-:Y:S05]  /*4860*/  BSYNC B1 ;  /* 0x0000000000017941 */ /* 0x000fea0003800000 */
.L_x_153:
        /* <DEDUP_REMOVED lines=10> */
.L_x_156:
[----:B------:R-:W-:Y:S05]  /*4910*/  BSYNC B1 ;  /* 0x0000000000017941 */ /* 0x000fea0003800000 */
.L_x_155:
        /* <DEDUP_REMOVED lines=10> */
.L_x_158:
[----:B------:R-:W-:Y:S05]  /*49c0*/  BSYNC B1 ;  /* 0x0000000000017941 */ /* 0x000fea0003800000 */
.L_x_157:
        /* <DEDUP_REMOVED lines=9> */
.L_x_160:
[----:B------:R-:W-:Y:S05]  /*4a60*/  BSYNC B1 ;  /* 0x0000000000017941 */ /* 0x000fea0003800000 */
.L_x_159:
        /* <DEDUP_REMOVED lines=9> */
.L_x_162:
[----:B------:R-:W-:Y:S05]  /*4b00*/  BSYNC B1 ;  /* 0x0000000000017941 */ /* 0x000fea0003800000 */
.L_x_161:
        /* <DEDUP_REMOVED lines=10> */
.L_x_164:
[----:B------:R-:W-:Y:S05]  /*4bb0*/  BSYNC B1 ;  /* 0x0000000000017941 */ /* 0x000fea0003800000 */
.L_x_163:
        /* <DEDUP_REMOVED lines=10> */
.L_x_166:
[----:B------:R-:W-:Y:S05]  /*4c60*/  BSYNC B1 ;  /* 0x0000000000017941 */ /* 0x000fea0003800000 */
.L_x_165:
        /* <DEDUP_REMOVED lines=9> */
.L_x_168:
[----:B------:R-:W-:Y:S05]  /*4d00*/  BSYNC B1 ;  /* 0x0000000000017941 */ /* 0x000fea0003800000 */
.L_x_167:
        /* <DEDUP_REMOVED lines=9> */
.L_x_170:
[----:B------:R-:W-:Y:S05]  /*4da0*/  BSYNC B1 ;  /* 0x0000000000017941 */ /* 0x000fea0003800000 */
.L_x_169:
        /* <DEDUP_REMOVED lines=10> */
.L_x_172:
[----:B------:R-:W-:Y:S05]  /*4e50*/  BSYNC B1 ;  /* 0x0000000000017941 */ /* 0x000fea0003800000 */
.L_x_171:
        /* <DEDUP_REMOVED lines=10> */
.L_x_174:
[----:B------:R-:W-:Y:S05]  /*4f00*/  BSYNC B1 ;  /* 0x0000000000017941 */ /* 0x000fea0003800000 */
.L_x_173:
        /* <DEDUP_REMOVED lines=9> */
.L_x_176:
[----:B------:R-:W-:Y:S05]  /*4fa0*/  BSYNC B1 ;  /* 0x0000000000017941 */ /* 0x000fea0003800000 */
.L_x_175:
        /* <DEDUP_REMOVED lines=9> */
.L_x_178:
[----:B------:R-:W-:Y:S05]  /*5040*/  BSYNC B1 ;  /* 0x0000000000017941 */ /* 0x000fea0003800000 */
.L_x_177:
        /* <DEDUP_REMOVED lines=10> */
.L_x_180:
[----:B------:R-:W-:Y:S05]  /*50f0*/  BSYNC B1 ;  /* 0x0000000000017941 */ /* 0x000fea0003800000 */
.L_x_179:
        /* <DEDUP_REMOVED lines=10> */
.L_x_182:
[----:B------:R-:W-:Y:S05]  /*51a0*/  BSYNC B1 ;  /* 0x0000000000017941 */ /* 0x000fea0003800000 */
.L_x_181:
        /* <DEDUP_REMOVED lines=9> */
.L_x_184:
[----:B------:R-:W-:Y:S05]  /*5240*/  BSYNC B1 ;  /* 0x0000000000017941 */ /* 0x000fea0003800000 */
.L_x_183:
        /* <DEDUP_REMOVED lines=9> */
.L_x_186:
[----:B------:R-:W-:Y:S05]  /*52e0*/  BSYNC B1 ;  /* 0x0000000000017941 */ /* 0x000fea0003800000 */
.L_x_185:
        /* <DEDUP_REMOVED lines=10> */
.L_x_188:
[----:B------:R-:W-:Y:S05]  /*5390*/  BSYNC B1 ;  /* 0x0000000000017941 */ /* 0x000fea0003800000 */
.L_x_187:
        /* <DEDUP_REMOVED lines=10> */
.L_x_190:
[----:B------:R-:W-:Y:S05]  /*5440*/  BSYNC B1 ;  /* 0x0000000000017941 */ /* 0x000fea0003800000 */
.L_x_189:
        /* <DEDUP_REMOVED lines=9> */
.L_x_192:
[----:B------:R-:W-:Y:S05]  /*54e0*/  BSYNC B1 ;  /* 0x0000000000017941 */ /* 0x000fea0003800000 */
.L_x_191:
        /* <DEDUP_REMOVED lines=9> */
.L_x_194:
[----:B------:R-:W-:Y:S05]  /*5580*/  BSYNC B1 ;  /* 0x0000000000017941 */ /* 0x000fea0003800000 */
.L_x_193:
        /* <DEDUP_REMOVED lines=10> */
.L_x_196:
[----:B------:R-:W-:Y:S05]  /*5630*/  BSYNC B1 ;  /* 0x0000000000017941 */ /* 0x000fea0003800000 */
.L_x_195:
        /* <DEDUP_REMOVED lines=10> */
.L_x_198:
[----:B------:R-:W-:Y:S05]  /*56e0*/  BSYNC B1 ;  /* 0x0000000000017941 */ /* 0x000fea0003800000 */
.L_x_197:
        /* <DEDUP_REMOVED lines=9> */
.L_x_200:
[----:B------:R-:W-:Y:S05]  /*5780*/  BSYNC B1 ;  /* 0x0000000000017941 */ /* 0x000fea0003800000 */
.L_x_199:
        /* <DEDUP_REMOVED lines=9> */
.L_x_202:
[----:B------:R-:W-:Y:S05]  /*5820*/  BSYNC B1 ;  /* 0x0000000000017941 */ /* 0x000fea0003800000 */
.L_x_201:
        /* <DEDUP_REMOVED lines=10> */
.L_x_204:
[----:B------:R-:W-:Y:S05]  /*58d0*/  BSYNC B1 ;  /* 0x0000000000017941 */ /* 0x000fea0003800000 */
.L_x_203:
        /* <DEDUP_REMOVED lines=10> */
.L_x_206:
[----:B------:R-:W-:Y:S05]  /*5980*/  BSYNC B1 ;  /* 0x0000000000017941 */ /* 0x000fea0003800000 */
.L_x_205:
        /* <DEDUP_REMOVED lines=9> */
.L_x_208:
[----:B------:R-:W-:Y:S05]  /*5a20*/  BSYNC B1 ;  /* 0x0000000000017941 */ /* 0x000fea0003800000 */
.L_x_207:
        /* <DEDUP_REMOVED lines=9> */
.L_x_210:
[----:B------:R-:W-:Y:S05]  /*5ac0*/  BSYNC B1 ;  /* 0x0000000000017941 */ /* 0x000fea0003800000 */
.L_x_209:
        /* <DEDUP_REMOVED lines=10> */
.L_x_212:
[----:B------:R-:W-:Y:S05]  /*5b70*/  BSYNC B1 ;  /* 0x0000000000017941 */ /* 0x000fea0003800000 */
.L_x_211:
        /* <DEDUP_REMOVED lines=10> */
.L_x_214:
[----:B------:R-:W-:Y:S05]  /*5c20*/  BSYNC B1 ;  /* 0x0000000000017941 */ /* 0x000fea0003800000 */
.L_x_213:
        /* <DEDUP_REMOVED lines=9> */
.L_x_216:
[----:B------:R-:W-:Y:S05]  /*5cc0*/  BSYNC B1 ;  /* 0x0000000000017941 */ /* 0x000fea0003800000 */
.L_x_215:
        /* <DEDUP_REMOVED lines=9> */
.L_x_218:
[----:B------:R-:W-:Y:S05]  /*5d60*/  BSYNC B1 ;  /* 0x0000000000017941 */ /* 0x000fea0003800000 */
.L_x_217:
        /* <DEDUP_REMOVED lines=10> */
.L_x_220:
[----:B------:R-:W-:Y:S05]  /*5e10*/  BSYNC B1 ;  /* 0x0000000000017941 */ /* 0x000fea0003800000 */
.L_x_219:
        /* <DEDUP_REMOVED lines=10> */
.L_x_222:
[----:B------:R-:W-:Y:S05]  /*5ec0*/  BSYNC B1 ;  /* 0x0000000000017941 */ /* 0x000fea0003800000 */
.L_x_221:
        /* <DEDUP_REMOVED lines=9> */
.L_x_224:
[----:B------:R-:W-:Y:S05]  /*5f60*/  BSYNC B1 ;  /* 0x0000000000017941 */ /* 0x000fea0003800000 */
.L_x_223:
        /* <DEDUP_REMOVED lines=9> */
.L_x_226:
[----:B------:R-:W-:Y:S05]  /*6000*/  BSYNC B1 ;  /* 0x0000000000017941 */ /* 0x000fea0003800000 */
.L_x_225:
        /* <DEDUP_REMOVED lines=10> */
.L_x_228:
[----:B------:R-:W-:Y:S05]  /*60b0*/  BSYNC B1 ;  /* 0x0000000000017941 */ /* 0x000fea0003800000 */
.L_x_227:
        /* <DEDUP_REMOVED lines=10> */
.L_x_230:
[----:B------:R-:W-:Y:S05]  /*6160*/  BSYNC B1 ;  /* 0x0000000000017941 */ /* 0x000fea0003800000 */
.L_x_229:
        /* <DEDUP_REMOVED lines=9> */
.L_x_232:
[----:B------:R-:W-:Y:S05]  /*6200*/  BSYNC B1 ;  /* 0x0000000000017941 */ /* 0x000fea0003800000 */
.L_x_231:
        /* <DEDUP_REMOVED lines=9> */
.L_x_234:
[----:B------:R-:W-:Y:S05]  /*62a0*/  BSYNC B1 ;  /* 0x0000000000017941 */ /* 0x000fea0003800000 */
.L_x_233:
        /* <DEDUP_REMOVED lines=10> */
.L_x_236:
[----:B------:R-:W-:Y:S05]  /*6350*/  BSYNC B1 ;  /* 0x0000000000017941 */ /* 0x000fea0003800000 */
.L_x_235:
        /* <DEDUP_REMOVED lines=10> */
.L_x_238:
[----:B------:R-:W-:Y:S05]  /*6400*/  BSYNC B1 ;  /* 0x0000000000017941 */ /* 0x000fea0003800000 */
.L_x_237:
        /* <DEDUP_REMOVED lines=9> */
.L_x_240:
[----:B------:R-:W-:Y:S05]  /*64a0*/  BSYNC B1 ;  /* 0x0000000000017941 */ /* 0x000fea0003800000 */
.L_x_239:
        /* <DEDUP_REMOVED lines=9> */
.L_x_242:
[----:B------:R-:W-:Y:S05]  /*6540*/  BSYNC B1 ;  /* 0x0000000000017941 */ /* 0x000fea0003800000 */
.L_x_241:
        /* <DEDUP_REMOVED lines=10> */
.L_x_244:
[----:B------:R-:W-:Y:S05]  /*65f0*/  BSYNC B1 ;  /* 0x0000000000017941 */ /* 0x000fea0003800000 */
.L_x_243:
        /* <DEDUP_REMOVED lines=10> */
.L_x_246:
[----:B------:R-:W-:Y:S05]  /*66a0*/  BSYNC B1 ;  /* 0x0000000000017941 */ /* 0x000fea0003800000 */
.L_x_245:
        /* <DEDUP_REMOVED lines=9> */
.L_x_248:
[----:B------:R-:W-:Y:S05]  /*6740*/  BSYNC B1 ;  /* 0x0000000000017941 */ /* 0x000fea0003800000 */
.L_x_247:
        /* <DEDUP_REMOVED lines=9> */
.L_x_250:
[----:B------:R-:W-:Y:S05]  /*67e0*/  BSYNC B1 ;  /* 0x0000000000017941 */ /* 0x000fea0003800000 */
.L_x_249:
        /* <DEDUP_REMOVED lines=10> */
.L_x_252:
[----:B------:R-:W-:Y:S05]  /*6890*/  BSYNC B1 ;  /* 0x0000000000017941 */ /* 0x000fea0003800000 */
.L_x_251:
        /* <DEDUP_REMOVED lines=10> */
.L_x_254:
[----:B------:R-:W-:Y:S05]  /*6940*/  BSYNC B1 ;  /* 0x0000000000017941 */ /* 0x000fea0003800000 */
.L_x_253:
        /* <DEDUP_REMOVED lines=9> */
.L_x_256:
[----:B------:R-:W-:Y:S05]  /*69e0*/  BSYNC B1 ;  /* 0x0000000000017941 */ /* 0x000fea0003800000 */
.L_x_255:
        /* <DEDUP_REMOVED lines=9> */
.L_x_258:
[----:B------:R-:W-:Y:S05]  /*6a80*/  BSYNC B1 ;  /* 0x0000000000017941 */ /* 0x000fea0003800000 */
.L_x_257:
        /* <DEDUP_REMOVED lines=10> */
.L_x_260:
[----:B------:R-:W-:Y:S05]  /*6b30*/  BSYNC B1 ;  /* 0x0000000000017941 */ /* 0x000fea0003800000 */
.L_x_259:
        /* <DEDUP_REMOVED lines=10> */
.L_x_262:
[----:B------:R-:W-:Y:S05]  /*6be0*/  BSYNC B1 ;  /* 0x0000000000017941 */ /* 0x000fea0003800000 */
.L_x_261:
        /* <DEDUP_REMOVED lines=9> */
.L_x_264:
[----:B------:R-:W-:Y:S05]  /*6c80*/  BSYNC B1 ;  /* 0x0000000000017941 */ /* 0x000fea0003800000 */
.L_x_263:
        /* <DEDUP_REMOVED lines=9> */
.L_x_266:
[----:B------:R-:W-:Y:S05]  /*6d20*/  BSYNC B1 ;  /* 0x0000000000017941 */ /* 0x000fea0003800000 */
.L_x_265:
        /* <DEDUP_REMOVED lines=10> */
.L_x_268:
[----:B------:R-:W-:Y:S05]  /*6dd0*/  BSYNC B1 ;  /* 0x0000000000017941 */ /* 0x000fea0003800000 */
.L_x_267:
        /* <DEDUP_REMOVED lines=10> */
.L_x_270:
[----:B------:R-:W-:Y:S05]  /*6e80*/  BSYNC B1 ;  /* 0x0000000000017941 */ /* 0x000fea0003800000 */
.L_x_269:
        /* <DEDUP_REMOVED lines=9> */
.L_x_272:
[----:B------:R-:W-:Y:S05]  /*6f20*/  BSYNC B1 ;  /* 0x0000000000017941 */ /* 0x000fea0003800000 */
.L_x_271:
        /* <DEDUP_REMOVED lines=9> */
.L_x_274:
[----:B------:R-:W-:Y:S05]  /*6fc0*/  BSYNC B1 ;  /* 0x0000000000017941 */ /* 0x000fea0003800000 */
.L_x_273:
        /* <DEDUP_REMOVED lines=10> */
.L_x_276:
[----:B------:R-:W-:Y:S05]  /*7070*/  BSYNC B1 ;  /* 0x0000000000017941 */ /* 0x000fea0003800000 */
.L_x_275:
        /* <DEDUP_REMOVED lines=10> */
.L_x_278:
[----:B------:R-:W-:Y:S05]  /*7120*/  BSYNC B1 ;  /* 0x0000000000017941 */ /* 0x000fea0003800000 */
.L_x_277:
[----:B01--45:R-:W-:Y:S01]  /*7130*/  IMAD.U32 R6, R152, 0x10000, RZ ;  /* 0x0001000098067824 */ /* 0x033fe200078e00ff */
        /* <DEDUP_REMOVED lines=8> */
.L_x_280:
[----:B------:R-:W-:Y:S05]  /*71c0*/  BSYNC B1 ;  /* 0x0000000000017941 */ /* 0x000fea0003800000 */
.L_x_279:
[----:B0-2--5:R-:W-:Y:S01]  /*71d0*/  IMAD.U32 R4, R152, 0x10000, RZ ;  /* 0x0001000098047824 */ /* 0x025fe200078e00ff */
[----:B------:R-:W-:Y:S01]  /*71e0*/  ISETP.GT.AND P0, PT, R0, 0x8, P0 ;  /* 0x000000080000780c */ /* 0x000fe20000704270 */
[----:B------:R-:W-:Y:S01]  /*71f0*/  @P1 IMAD.MOV.U32 R5, RZ, RZ, R11 ;  /* 0x000000ffff051224 */ /* 0x000fe200078e000b */
[----:B------:R-:W-:Y:S01]  /*7200*/  BSSY B1, `(.L_x_281) ;  /* 0x0000008000017945 */ /* 0x000fe20003800000 */
[----:B------:R-:W-:Y:S01]  /*7210*/  FMUL R3, R4, R155 ;  /* 0x0000009b04037220 */ /* 0x000fe20000400000 */
[----:B------:R-:W-:-:S03]  /*7220*/  @P1 IMAD.MOV.U32 R4, RZ, RZ, R10 ;  /* 0x000000ffff041224 */ /* 0x000fc600078e000a */
[----:B------:R-:W-:-:S05]  /*7230*/  FFMA R3, R150, R154, R3 ;  /* 0x0000009a96037223 */ /* 0x000fca0000000003 */
[----:B------:R-:W-:-:S05]  /*7240*/  F2FP.BF16.F32.PACK_AB R3, RZ, R3 ;  /* 0x00000003ff03723e */ /* 0x000fca00000010ff */
[----:B------:R0:W-:Y:S01]  /*7250*/  @P1 STG.E.U16 desc[UR36][R4.64+0x1f0], R3 ;  /* 0x0001f00304001986 */ /* 0x0001e2000c101524 */
[----:B------:R-:W-:Y:S05]  /*7260*/  @!P0 BRA `(.L_x_282) ;  /* 0x0000000000048947 */ /* 0x000fea0003800000 */
[----:B------:R2:W5:Y:S02]  /*7270*/  LDG.E.LTC128B.U16 R152, desc[UR36][R8.64+0x1f2] ;  /* 0x0001f22408987981 */ /* 0x000564000c1e1520 */
.L_x_282:
[----:B------:R-:W-:Y:S05]  /*7280*/  BSYNC B1 ;  /* 0x0000000000017941 */ /* 0x000fea0003800000 */
.L_x_281:
[----:B------:R-:W-:Y:S05]  /*7290*/  @!P0 BRA `(.L_x_283) ;  /* 0x0000002400308947 */ /* 0x000fea0003800000 */
[----:B-----5:R-:W-:-:S04]  /*72a0*/  IMAD.U32 R152, R152, 0x10000, RZ ;  /* 0x0001000098987824 */ /* 0x020fc800078e00ff */
[----:B------:R-:W-:-:S04]  /*72b0*/  FMUL R152, R152, R155 ;  /* 0x0000009b98987220 */ /* 0x000fc80000400000 */
[----:B------:R-:W-:-:S05]  /*72c0*/  FFMA R152, R151, R154, R152 ;  /* 0x0000009a97987223 */ /* 0x000fca0000000098 */
[----:B------:R-:W-:-:S05]  /*72d0*/  F2FP.BF16.F32.PACK_AB R152, RZ, R152 ;  /* 0x00000098ff98723e */ /* 0x000fca00000010ff */
[----:B------:R4:W-:Y:S01]  /*72e0*/  STG.E.U16 desc[UR36][R10.64+0x1f2], R152 ;  /* 0x0001f2980a007986 */ /* 0x0009e2000c101524 */
[----:B------:R-:W-:Y:S05]  /*72f0*/  BRA `(.L_x_283) ;  /* 0x0000002400187947 */ /* 0x000fea0003800000 */
.L_x_30:
[----:B------:R-:W-:Y:S01]  /*7300*/  ISETP.GT.AND P0, PT, R3, 0x1, PT ;  /* 0x000000010300780c */ /* 0x000fe20003f04270 */
[----:B------:R-:W-:Y:S01]  /*7310*/  ULDC.64 UR4, c[0x0][0x5c0] ;  /* 0x0001700000047ab9 */ /* 0x000fe20000000a00 */
[-C--:B------:R-:W-:Y:S01]  /*7320*/  FMUL R24, R24, R154.reuse ;  /* 0x0000009a18187220 */ /* 0x080fe20000400000 */
[-C--:B------:R-:W-:Y:S01]  /*7330*/  FMUL R25, R25, R154.reuse ;  /* 0x0000009a19197220 */ /* 0x080fe20000400000 */
[----:B------:R-:W-:Y:S01]  /*7340*/  ISETP.GT.AND P3, PT, R0, RZ, P0 ;  /* 0x000000ff0000720c */ /* 0x000fe20000764270 */
[-C--:B------:R-:W-:Y:S01]  /*7350*/  FMUL R26, R26, R154.reuse ;  /* 0x0000009a1a1a7220 */ /* 0x080fe20000400000 */
[----:B------:R-:W-:Y:S01]  /*7360*/  LEA R4, P4, R160, UR4, 0x1 ;  /* 0x00000004a0047c11 */ /* 0x000fe2000f8808ff */
[----:B------:R-:W-:Y:S01]  /*7370*/  FMUL R27, R27, R154 ;  /* 0x0000009a1b1b7220 */ /* 0x000fe20000400000 */
[----:B------:R-:W-:Y:S01]  /*7380*/  F2FP.BF16.F32.PACK_AB R24, RZ, R24 ;  /* 0x00000018ff18723e */ /* 0x000fe200000010ff */
[-C--:B------:R-:W-:Y:S01]  /*7390*/  FMUL R28, R28, R154.reuse ;  /* 0x0000009a1c1c7220 */ /* 0x080fe20000400000 */
[----:B------:R-:W-:Y:S01]  /*73a0*/  LEA.HI.X R5, R160, UR5, R169, 0x1, P4 ;  /* 0x00000005a0057c11 */ /* 0x000fe2000a0f0ca9 */
[-C--:B------:R-:W-:Y:S01]  /*73b0*/  FMUL R29, R29, R154.reuse ;  /* 0x0000009a1d1d7220 */ /* 0x080fe20000400000 */
[----:B------:R-:W-:Y:S01]  /*73c0*/  F2FP.BF16.F32.PACK_AB R25, RZ, R25 ;  /* 0x00000019ff19723e */ /* 0x000fe200000010ff */
[-C--:B------:R-:W-:Y:S01]  /*73d0*/  FMUL R30, R30, R154.reuse ;  /* 0x0000009a1e1e7220 */ /* 0x080fe20000400000 */
[----:B------:R-:W-:Y:S01]  /*73e0*/  SHF.L.U64.HI R11, R10, 0x4, R11 ;  /* 0x000000040a0b7819 */ /* 0x000fe2000001020b */
[----:B------:R-:W-:Y:S01]  /*73f0*/  @P1 STG.E.U16 desc[UR36][R4.64], R24 ;  /* 0x0000001804001986 */ /* 0x000fe2000c101524 */
[----:B------:R-:W-:Y:S01]  /*7400*/  ISETP.GT.AND P1, PT, R3, 0x8, PT ;  /* 0x000000080300780c */ /* 0x000fe20003f24270 */
[----:B------:R-:W-:Y:S01]  /*7410*/  FMUL R31, R31, R154 ;  /* 0x0000009a1f1f7220 */ /* 0x000fe20000400000 */
[----:B------:R-:W-:Y:S01]  /*7420*/  ISETP.GT.AND P4, PT, R0, 0x8, P0 ;  /* 0x000000080000780c */ /* 0x000fe20000784270 */
[----:B------:R-:W-:Y:S01]  /*7430*/  @P3 STG.E.U16 desc[UR36][R4.64+0x2], R25 ;  /* 0x0000021904003986 */ /* 0x000fe2000c101524 */
[----:B------:R-:W-:Y:S01]  /*7440*/  LEA R6, P3, R10, R4, 0x4 ;  /* 0x000000040a067211 */ /* 0x000fe200078620ff */
[-C--:B------:R-:W-:Y:S01]  /*7450*/  FMUL R32, R32, R154.reuse ;  /* 0x0000009a20207220 */ /* 0x080fe20000400000 */
[C---:B------:R-:W-:Y:S01]  /*7460*/  ISETP.GT.AND P2, PT, R0.reuse, 0x8, P2 ;  /* 0x000000080000780c */ /* 0x040fe20001744270 */
[-C--:B------:R-:W-:Y:S01]  /*7470*/  FMUL R33, R33, R154.reuse ;  /* 0x0000009a21217220 */ /* 0x080fe20000400000 */
[----:B------:R-:W-:Y:S01]  /*7480*/  ISETP.GT.AND P0, PT, R3, 0x9, PT ;  /* 0x000000090300780c */ /* 0x000fe20003f04270 */
[----:B------:R-:W-:Y:S01]  /*7490*/  IMAD.X R7, R11, 0x1, R5, P3 ;  /* 0x000000010b077824 */ /* 0x000fe200018e0605 */
[----:B------:R-:W-:Y:S01]  /*74a0*/  ISETP.GT.AND P5, PT, R0, RZ, P1 ;  /* 0x000000ff0000720c */ /* 0x000fe20000fa4270 */
[-C--:B------:R-:W-:Y:S01]  /*74b0*/  FMUL R34, R34, R154.reuse ;  /* 0x0000009a22227220 */ /* 0x080fe20000400000 */
[----:B------:R-:W-:Y:S01]  /*74c0*/  ISETP.GT.AND P3, PT, R0, RZ, P0 ;  /* 0x000000ff0000720c */ /* 0x000fe20000764270 */
[----:B------:R-:W-:Y:S01]  /*74d0*/  FMUL R35, R35, R154 ;  /* 0x0000009a23237220 */ /* 0x000fe20000400000 */
[----:B------:R-:W-:Y:S01]  /*74e0*/  F2FP.BF16.F32.PACK_AB R26, RZ, R26 ;  /* 0x0000001aff1a723e */ /* 0x000fe200000010ff */
[-C--:B------:R-:W-:Y:S01]  /*74f0*/  FMUL R36, R36, R154.reuse ;  /* 0x0000009a24247220 */ /* 0x080fe20000400000 */
[----:B------:R-:W-:Y:S01]  /*7500*/  F2FP.BF16.F32.PACK_AB R27, RZ, R27 ;  /* 0x0000001bff1b723e */ /* 0x000fe200000010ff */
[----:B------:R-:W-:Y:S01]  /*7510*/  FMUL R37, R37, R154 ;  /* 0x0000009a25257220 */ /* 0x000fe20000400000 */
[----:B------:R-:W-:Y:S01]  /*7520*/  F2FP.BF16.F32.PACK_AB R28, RZ, R28 ;  /* 0x0000001cff1c723e */ /* 0x000fe200000010ff */
[----:B------:R-:W-:Y:S01]  /*7530*/  @P2 STG.E.U16 desc[UR36][R6.64], R26 ;  /* 0x0000001a06002986 */ /* 0x000fe2000c101524 */
[----:B------:R-:W-:Y:S01]  /*7540*/  F2FP.BF16.F32.PACK_AB R29, RZ, R29 ;  /* 0x0000001dff1d723e */ /* 0x000fe200000010ff */
[-C--:B------:R-:W-:Y:S01]  /*7550*/  FMUL R38, R38, R154.reuse ;  /* 0x0000009a26267220 */ /* 0x080fe20000400000 */
[C---:B------:R-:W-:Y:S01]  /*7560*/  ISETP.GT.AND P2, PT, R0.reuse, 0x8, P1 ;  /* 0x000000080000780c */ /* 0x040fe20000f44270 */
[----:B------:R-:W-:Y:S01]  /*7570*/  @P4 STG.E.U16 desc[UR36][R6.64+0x2], R27 ;  /* 0x0000021b06004986 */ /* 0x000fe2000c101524 */
[----:B------:R-:W-:Y:S01]  /*7580*/  ISETP.GT.AND P1, PT, R3, 0x10, PT ;  /* 0x000000100300780c */ /* 0x000fe20003f24270 */
[----:B------:R-:W-:Y:S01]  /*7590*/  FMUL R39, R39, R154 ;  /* 0x0000009a27277220 */ /* 0x000fe20000400000 */
[----:B------:R-:W-:Y:S01]  /*75a0*/  F2FP.BF16.F32.PACK_AB R30, RZ, R30 ;  /* 0x0000001eff1e723e */ /* 0x000fe200000010ff */
[----:B------:R-:W-:Y:S01]  /*75b0*/  @P5 STG.E.U16 desc[UR36][R4.64+0x10], R28 ;  /* 0x0000101c04005986 */ /* 0x000fe2000c101524 */
[----:B------:R-:W-:Y:S01]  /*75c0*/  ISETP.GT.AND P4, PT, R0, RZ, P1 ;  /* 0x000000ff0000720c */ /* 0x000fe20000f84270 */
[-C--:B------:R-:W-:Y:S01]  /*75d0*/  FMUL R40, R40, R154.reuse ;  /* 0x0000009a28287220 */ /* 0x080fe20000400000 */
[----:B------:R-:W-:Y:S01]  /*75e0*/  F2FP.BF16.F32.PACK_AB R31, RZ, R31 ;  /* 0x0000001fff1f723e */ /* 0x000fe200000010ff */
[----:B------:R-:W-:Y:S01]  /*75f0*/  @P3 STG.E.U16 desc[UR36][R4.64+0x12], R29 ;  /* 0x0000121d04003986 */ /* 0x000fe2000c101524 */
[----:B------:R-:W-:Y:S01]  /*7600*/  ISETP.GT.AND P3, PT, R0, 0x8, P0 ;  /* 0x000000080000780c */ /* 0x000fe20000764270 */
[----:B------:R-:W-:Y:S01]  /*7610*/  FMUL R41, R41, R154 ;  /* 0x0000009a29297220 */ /* 0x000fe20000400000 */
[----:B------:R-:W-:Y:S01]  /*7620*/  ISETP.GT.AND P0, PT, R3, 0x11, PT ;  /* 0x000000110300780c */ /* 0x000fe20003f04270 */
[----:B------:R-:W-:Y:S01]  /*7630*/  @P2 STG.E.U16 desc[UR36][R6.64+0x10], R30 ;  /* 0x0000101e06002986 */ /* 0x000fe2000c101524 */
[----:B------:R-:W-:Y:S01]  /*7640*/  F2FP.BF16.F32.PACK_AB R32, RZ, R32 ;  /* 0x00000020ff20723e */ /* 0x000fe200000010ff */
[-C--:B------:R-:W-:Y:S01]  /*7650*/  FMUL R42, R42, R154.reuse ;  /* 0x0000009a2a2a7220 */ /* 0x080fe20000400000 */
[C---:B------:R-:W-:Y:S01]  /*7660*/  ISETP.GT.AND P5, PT, R0.reuse, RZ, P0 ;  /* 0x000000ff0000720c */ /* 0x040fe200007a4270 */
[-C--:B------:R-:W-:Y:S01]  /*7670*/  FMUL R43, R43, R154.reuse ;  /* 0x0000009a2b2b7220 */ /* 0x080fe20000400000 */
[----:B------:R-:W-:Y:S01]  /*7680*/  ISETP.GT.AND P2, PT, R0, 0x8, P1 ;  /* 0x000000080000780c */ /* 0x000fe20000f44270 */
[-C--:B------:R-:W-:Y:S01]  /*7690*/  FMUL R44, R44, R154.reuse ;  /* 0x0000009a2c2c7220 */ /* 0x080fe20000400000 */
[----:B------:R-:W-:Y:S01]  /*76a0*/  ISETP.GT.AND P1, PT, R3, 0x18, PT ;  /* 0x000000180300780c */ /* 0x000fe20003f24270 */
[-C--:B------:R-:W-:Y:S01]  /*76b0*/  FMUL R45, R45, R154.reuse ;  /* 0x0000009a2d2d7220 */ /* 0x080fe20000400000 */
[----:B------:R-:W-:Y:S01]  /*76c0*/  F2FP.BF16.F32.PACK_AB R33, RZ, R33 ;  /* 0x00000021ff21723e */ /* 0x000fe200000010ff */
[----:B------:R-:W-:Y:S01]  /*76d0*/  @P3 STG.E.U16 desc[UR36][R6.64+0x12], R31 ;  /* 0x0000121f06003986 */ /* 0x000fe2000c101524 */
[----:B------:R-:W-:Y:S01]  /*76e0*/  ISETP.GT.AND P3, PT, R0, 0x8, P0 ;  /* 0x000000080000780c */ /* 0x000fe20000764270 */
[-C--:B------:R-:W-:Y:S01]  /*76f0*/  FMUL R46, R46, R154.reuse ;  /* 0x0000009a2e2e7220 */ /* 0x080fe20000400000 */
[----:B------:R-:W-:Y:S01]  /*7700*/  ISETP.GT.AND P0, PT, R3, 0x19, PT ;  /* 0x000000190300780c */ /* 0x000fe20003f04270 */
[----:B------:R-:W-:Y:S01]  /*7710*/  @P4 STG.E.U16 desc[UR36][R4.64+0x20], R32 ;  /* 0x0000202004004986 */ /* 0x000fe2000c101524 */
[C---:B------:R-:W-:Y:S01]  /*7720*/  ISETP.GT.AND P4, PT, R0.reuse, RZ, P1 ;  /* 0x000000ff0000720c */ /* 0x040fe20000f84270 */
[----:B------:R-:W-:Y:S01]  /*7730*/  FMUL R47, R47, R154 ;  /* 0x0000009a2f2f7220 */ /* 0x000fe20000400000 */
[----:B------:R-:W-:Y:S01]  /*7740*/  F2FP.BF16.F32.PACK_AB R34, RZ, R34 ;  /* 0x00000022ff22723e */ /* 0x000fe200000010ff */
[----:B------:R-:W-:Y:S01]  /*7750*/  @P5 STG.E.U16 desc[UR36][R4.64+0x22], R33 ;  /* 0x0000222104005986 */ /* 0x000fe2000c101524 */
[----:B------:R-:W-:Y:S01]  /*7760*/  ISETP.GT.AND P5, PT, R0, RZ, P0 ;  /* 0x000000ff0000720c */ /* 0x000fe200007a4270 */
[----:B------:R-:W-:Y:S01]  /*7770*/  FMUL R48, R48, R154 ;  /* 0x0000009a30307220 */ /* 0x000fe20000400000 */
[----:B------:R-:W-:Y:S01]  /*7780*/  F2FP.BF16.F32.PACK_AB R35, RZ, R35 ;  /* 0x00000023ff23723e */ /* 0x000fe200000010ff */
[----:B------:R-:W-:Y:S01]  /*7790*/  @P2 STG.E.U16 desc[UR36][R6.64+0x20], R34 ;  /* 0x0000202206002986 */ /* 0x000fe2000c101524 */
[----:B------:R-:W-:Y:S01]  /*77a0*/  F2FP.BF16.F32.PACK_AB R36, RZ, R36 ;  /* 0x00000024ff24723e */ /* 0x000fe200000010ff */
[-C--:B------:R-:W-:Y:S01]  /*77b0*/  FMUL R49, R49, R154.reuse ;  /* 0x0000009a31317220 */ /* 0x080fe20000400000 */
[----:B------:R-:W-:Y:S01]  /*77c0*/  ISETP.GT.AND P2, PT, R0, 0x8, P1 ;  /* 0x000000080000780c */ /* 0x000fe20000f44270 */
[----:B------:R-:W-:Y:S01]  /*77d0*/  @P3 STG.E.U16 desc[UR36][R6.64+0x22], R35 ;  /* 0x0000222306003986 */ /* 0x000fe2000c101524 */
[----:B------:R-:W-:Y:S01]  /*77e0*/  ISETP.GT.AND P1, PT, R3, 0x20, PT ;  /* 0x000000200300780c */ /* 0x000fe20003f24270 */
[-C--:B------:R-:W-:Y:S01]  /*77f0*/  FMUL R50, R50, R154.reuse ;  /* 0x0000009a32327220 */ /* 0x080fe20000400000 */
[----:B------:R-:W-:Y:S01]  /*7800*/  F2FP.BF16.F32.PACK_AB R37, RZ, R37 ;  /* 0x00000025ff25723e */ /* 0x000fe200000010ff */
[----:B------:R-:W-:Y:S01]  /*7810*/  @P4 STG.E.U16 desc[UR36][R4.64+0x30], R36 ;  /* 0x0000302404004986 */ /* 0x000fe2000c101524 */
[C---:B------:R-:W-:Y:S01]  /*7820*/  ISETP.GT.AND P3, PT, R0.reuse, 0x8, P0 ;  /* 0x000000080000780c */ /* 0x040fe20000764270 */
[-C--:B------:R-:W-:Y:S01]  /*7830*/  FMUL R51, R51, R154.reuse ;  /* 0x0000009a33337220 */ /* 0x080fe20000400000 */
[----:B------:R-:W-:Y:S01]  /*7840*/  ISETP.GT.AND P0, PT, R3, 0x21, PT ;  /* 0x000000210300780c */ /* 0x000fe20003f04270 */
[----:B------:R-:W-:Y:S01]  /*7850*/  @P5 STG.E.U16 desc[UR36][R4.64+0x32], R37 ;  /* 0x0000322504005986 */ /* 0x000fe2000c101524 */
[----:B------:R-:W-:Y:S01]  /*7860*/  ISETP.GT.AND P4, PT, R0, RZ, P1 ;  /* 0x000000ff0000720c */ /* 0x000fe20000f84270 */
[----:B------:R-:W-:Y:S01]  /*7870*/  FMUL R52, R52, R154 ;  /* 0x0000009a34347220 */ /* 0x000fe20000400000 */
[----:B------:R-:W-:Y:S01]  /*7880*/  F2FP.BF16.F32.PACK_AB R38, RZ, R38 ;  /* 0x00000026ff26723e */ /* 0x000fe200000010ff */
[-C--:B------:R-:W-:Y:S01]  /*7890*/  FMUL R53, R53, R154.reuse ;  /* 0x0000009a35357220 */ /* 0x080fe20000400000 */
        /* <DEDUP_REMOVED lines=325> */
[----:B------:R-:W-:Y:S01]  /*8cf0*/  FMUL R151, R151, R154 ;  /* 0x0000009a97977220 */ /* 0x000fe20000400000 */
[----:B------:R-:W-:Y:S01]  /*8d00*/  ISETP.GT.AND P2, PT, R0, 0x8, P1 ;  /* 0x000000080000780c */ /* 0x000fe20000f44270 */
[----:B------:R-:W-:Y:S01]  /*8d10*/  @P3 STG.E.U16 desc[UR36][R6.64+0x132], R103 ;  /* 0x0001326706003986 */ /* 0x000fe2000c101524 */
[----:B------:R-:W-:-:S02]  /*8d20*/  ISETP.GT.AND P1, PT, R3, 0xa8, PT ;  /* 0x000000a80300780c */ /* 0x000fc40003f24270 */
[----:B------:R-:W-:Y:S01]  /*8d30*/  F2FP.BF16.F32.PACK_AB R105, RZ, R105 ;  /* 0x00000069ff69723e */ /* 0x000fe200000010ff */
[----:B------:R-:W-:Y:S01]  /*8d40*/  @P4 STG.E.U16 desc[UR36][R4.64+0x140], R104 ;  /* 0x0001406804004986 */ /* 0x000fe2000c101524 */
[C---:B------:R-:W-:Y:S02]  /*8d50*/  ISETP.GT.AND P3, PT, R0.reuse, 0x8, P0 ;  /* 0x000000080000780c */ /* 0x040fe40000764270 */
[----:B------:R-:W-:Y:S01]  /*8d60*/  ISETP.GT.AND P0, PT, R3, 0xa9, PT ;  /* 0x000000a90300780c */ /* 0x000fe20003f04270 */
[----:B------:R-:W-:Y:S01]  /*8d70*/  @P5 STG.E.U16 desc[UR36][R4.64+0x142], R105 ;  /* 0x0001426904005986 */ /* 0x000fe2000c101524 */
[C---:B------:R-:W-:Y:S02]  /*8d80*/  ISETP.GT.AND P4, PT, R0.reuse, RZ, P1 ;  /* 0x000000ff0000720c */ /* 0x040fe40000f84270 */
[----:B------:R-:W-:Y:S02]  /*8d90*/  F2FP.BF16.F32.PACK_AB R106, RZ, R106 ;  /* 0x0000006aff6a723e */ /* 0x000fe400000010ff */
[----:B------:R-:W-:-:S02]  /*8da0*/  ISETP.GT.AND P5, PT, R0, RZ, P0 ;  /* 0x000000ff0000720c */ /* 0x000fc400007a4270 */
[----:B------:R-:W-:Y:S01]  /*8db0*/  F2FP.BF16.F32.PACK_AB R107, RZ, R107 ;  /* 0x0000006bff6b723e */ /* 0x000fe200000010ff */
[----:B------:R-:W-:Y:S01]  /*8dc0*/  @P2 STG.E.U16 desc[UR36][R6.64+0x140], R106 ;  /* 0x0001406a06002986 */ /* 0x000fe2000c101524 */
[----:B------:R-:W-:Y:S02]  /*8dd0*/  F2FP.BF16.F32.PACK_AB R108, RZ, R108 ;  /* 0x0000006cff6c723e */ /* 0x000fe400000010ff */
[C---:B------:R-:W-:Y:S01]  /*8de0*/  ISETP.GT.AND P2, PT, R0.reuse, 0x8, P1 ;  /* 0x000000080000780c */ /* 0x040fe20000f44270 */
[----:B------:R-:W-:Y:S01]  /*8df0*/  @P3 STG.E.U16 desc[UR36][R6.64+0x142], R107 ;  /* 0x0001426b06003986 */ /* 0x000fe2000c101524 */
[----:B------:R-:W-:Y:S02]  /*8e00*/  ISETP.GT.AND P1, PT, R3, 0xb0, PT ;  /* 0x000000b00300780c */ /* 0x000fe40003f24270 */
[----:B------:R-:W-:Y:S01]  /*8e10*/  F2FP.BF16.F32.PACK_AB R109, RZ, R109 ;  /* 0x0000006dff6d723e */ /* 0x000fe200000010ff */
[----:B------:R-:W-:Y:S01]  /*8e20*/  @P4 STG.E.U16 desc[UR36][R4.64+0x150], R108 ;  /* 0x0001506c04004986 */ /* 0x000fe2000c101524 */
[----:B------:R-:W-:-:S02]  /*8e30*/  ISETP.GT.AND P3, PT, R0, 0x8, P0 ;  /* 0x000000080000780c */ /* 0x000fc40000764270 */
[----:B------:R-:W-:Y:S01]  /*8e40*/  ISETP.GT.AND P0, PT, R3, 0xb1, PT ;  /* 0x000000b10300780c */ /* 0x000fe20003f04270 */
[----:B------:R-:W-:Y:S01]  /*8e50*/  @P5 STG.E.U16 desc[UR36][R4.64+0x152], R109 ;  /* 0x0001526d04005986 */ /* 0x000fe2000c101524 */
[C---:B------:R-:W-:Y:S02]  /*8e60*/  ISETP.GT.AND P4, PT, R0.reuse, RZ, P1 ;  /* 0x000000ff0000720c */ /* 0x040fe40000f84270 */
[----:B------:R-:W-:Y:S02]  /*8e70*/  F2FP.BF16.F32.PACK_AB R110, RZ, R110 ;  /* 0x0000006eff6e723e */ /* 0x000fe400000010ff */
[----:B------:R-:W-:Y:S02]  /*8e80*/  ISETP.GT.AND P5, PT, R0, RZ, P0 ;  /* 0x000000ff0000720c */ /* 0x000fe400007a4270 */
[----:B------:R-:W-:Y:S01]  /*8e90*/  F2FP.BF16.F32.PACK_AB R111, RZ, R111 ;  /* 0x0000006fff6f723e */ /* 0x000fe200000010ff */
[----:B------:R-:W-:Y:S01]  /*8ea0*/  @P2 STG.E.U16 desc[UR36][R6.64+0x150], R110 ;  /* 0x0001506e06002986 */ /* 0x000fe2000c101524 */
[----:B------:R-:W-:-:S02]  /*8eb0*/  F2FP.BF16.F32.PACK_AB R112, RZ, R112 ;  /* 0x00000070ff70723e */ /* 0x000fc400000010ff */
[C---:B------:R-:W-:Y:S01]  /*8ec0*/  ISETP.GT.AND P2, PT, R0.reuse, 0x8, P1 ;  /* 0x000000080000780c */ /* 0x040fe20000f44270 */
[----:B------:R-:W-:Y:S01]  /*8ed0*/  @P3 STG.E.U16 desc[UR36][R6.64+0x152], R111 ;  /* 0x0001526f06003986 */ /* 0x000fe2000c101524 */
[C---:B------:R-:W-:Y:S02]  /*8ee0*/  ISETP.GT.AND P1, PT, R3.reuse, 0xb8, PT ;  /* 0x000000b80300780c */ /* 0x040fe40003f24270 */
[----:B------:R-:W-:Y:S01]  /*8ef0*/  F2FP.BF16.F32.PACK_AB R113, RZ, R113 ;  /* 0x00000071ff71723e */ /* 0x000fe200000010ff */
[----:B------:R-:W-:Y:S01]  /*8f00*/  @P4 STG.E.U16 desc[UR36][R4.64+0x160], R112 ;  /* 0x0001607004004986 */ /* 0x000fe2000c101524 */
[C---:B------:R-:W-:Y:S02]  /*8f10*/  ISETP.GT.AND P3, PT, R0.reuse, 0x8, P0 ;  /* 0x000000080000780c */ /* 0x040fe40000764270 */
[----:B------:R-:W-:Y:S01]  /*8f20*/  ISETP.GT.AND P0, PT, R3, 0xb9, PT ;  /* 0x000000b90300780c */ /* 0x000fe20003f04270 */
[----:B------:R-:W-:Y:S01]  /*8f30*/  @P5 STG.E.U16 desc[UR36][R4.64+0x162], R113 ;  /* 0x0001627104005986 */ /* 0x000fe2000c101524 */
[----:B------:R-:W-:-:S02]  /*8f40*/  ISETP.GT.AND P4, PT, R0, RZ, P1 ;  /* 0x000000ff0000720c */ /* 0x000fc40000f84270 */
[----:B------:R-:W-:Y:S02]  /*8f50*/  F2FP.BF16.F32.PACK_AB R114, RZ, R114 ;  /* 0x00000072ff72723e */ /* 0x000fe400000010ff */
[C---:B------:R-:W-:Y:S02]  /*8f60*/  ISETP.GT.AND P5, PT, R0.reuse, RZ, P0 ;  /* 0x000000ff0000720c */ /* 0x040fe400007a4270 */
[----:B------:R-:W-:Y:S01]  /*8f70*/  F2FP.BF16.F32.PACK_AB R115, RZ, R115 ;  /* 0x00000073ff73723e */ /* 0x000fe200000010ff */
[----:B------:R-:W-:Y:S01]  /*8f80*/  @P2 STG.E.U16 desc[UR36][R6.64+0x160], R114 ;  /* 0x0001607206002986 */ /* 0x000fe2000c101524 */
[----:B------:R-:W-:Y:S02]  /*8f90*/  F2FP.BF16.F32.PACK_AB R116, RZ, R116 ;  /* 0x00000074ff74723e */ /* 0x000fe400000010ff */
        /* <DEDUP_REMOVED lines=65> */
[----:B------:R-:W-:Y:S02]  /*93b0*/  ISETP.GT.AND P5, PT, R0, RZ, P0 ;  /* 0x000000ff0000720c */ /* 0x000fe400007a4270 */
[----:B------:R-:W-:Y:S02]  /*93c0*/  F2FP.BF16.F32.PACK_AB R134, RZ, R134 ;  /* 0x00000086ff86723e */ /* 0x000fe400000010ff */
[----:B------:R-:W-:Y:S02]  /*93d0*/  F2FP.BF16.F32.PACK_AB R135, RZ, R135 ;  /* 0x00000087ff87723e */ /* 0x000fe400000010ff */
[----:B------:R-:W-:Y:S01]  /*93e0*/  F2FP.BF16.F32.PACK_AB R136, RZ, R136 ;  /* 0x00000088ff88723e */ /* 0x000fe200000010ff */
[----:B------:R-:W-:Y:S01]  /*93f0*/  @P2 STG.E.U16 desc[UR36][R6.64+0x1b0], R134 ;  /* 0x0001b08606002986 */ /* 0x000fe2000c101524 */
[----:B------:R-:W-:-:S02]  /*9400*/  F2FP.BF16.F32.PACK_AB R137, RZ, R137 ;  /* 0x00000089ff89723e */ /* 0x000fc400000010ff */
[C---:B------:R-:W-:Y:S01]  /*9410*/  ISETP.GT.AND P1, PT, R0.reuse, 0x8, P1 ;  /* 0x000000080000780c */ /* 0x040fe20000f24270 */
[----:B------:R-:W-:Y:S01]  /*9420*/  @P3 STG.E.U16 desc[UR36][R6.64+0x1b2], R135 ;  /* 0x0001b28706003986 */ /* 0x000fe2000c101524 */
[C---:B------:R-:W-:Y:S02]  /*9430*/  ISETP.GT.AND P2, PT, R0.reuse, 0x8, P0 ;  /* 0x000000080000780c */ /* 0x040fe40000744270 */
[C---:B------:R-:W-:Y:S01]  /*9440*/  ISETP.GT.AND P0, PT, R3.reuse, 0xe9, PT ;  /* 0x000000e90300780c */ /* 0x040fe20003f04270 */
[----:B------:R-:W-:Y:S01]  /*9450*/  @P4 STG.E.U16 desc[UR36][R4.64+0x1c0], R136 ;  /* 0x0001c08804004986 */ /* 0x000fe2000c101524 */
[----:B------:R-:W-:Y:S02]  /*9460*/  ISETP.GT.AND P4, PT, R3, 0xe8, PT ;  /* 0x000000e80300780c */ /* 0x000fe40003f84270 */
[----:B------:R-:W-:Y:S01]  /*9470*/  F2FP.BF16.F32.PACK_AB R138, RZ, R138 ;  /* 0x0000008aff8a723e */ /* 0x000fe200000010ff */
[----:B------:R-:W-:Y:S01]  /*9480*/  @P5 STG.E.U16 desc[UR36][R4.64+0x1c2], R137 ;  /* 0x0001c28904005986 */ /* 0x000fe2000c101524 */
[----:B------:R-:W-:-:S02]  /*9490*/  ISETP.GT.AND P5, PT, R0, RZ, P4 ;  /* 0x000000ff0000720c */ /* 0x000fc400027a4270 */
[----:B------:R-:W-:Y:S01]  /*94a0*/  F2FP.BF16.F32.PACK_AB R139, RZ, R139 ;  /* 0x0000008bff8b723e */ /* 0x000fe200000010ff */
[----:B------:R-:W-:Y:S01]  /*94b0*/  @P1 STG.E.U16 desc[UR36][R6.64+0x1c0], R138 ;  /* 0x0001c08a06001986 */ /* 0x000fe2000c101524 */
[----:B------:R-:W-:Y:S02]  /*94c0*/  F2FP.BF16.F32.PACK_AB R140, RZ, R140 ;  /* 0x0000008cff8c723e */ /* 0x000fe400000010ff */
[C---:B------:R-:W-:Y:S01]  /*94d0*/  ISETP.GT.AND P3, PT, R0.reuse, RZ, P0 ;  /* 0x000000ff0000720c */ /* 0x040fe20000764270 */
[----:B------:R-:W-:Y:S01]  /*94e0*/  @P2 STG.E.U16 desc[UR36][R6.64+0x1c2], R139 ;  /* 0x0001c28b06002986 */ /* 0x000fe2000c101524 */
[C---:B------:R-:W-:Y:S02]  /*94f0*/  ISETP.GT.AND P4, PT, R0.reuse, 0x8, P4 ;  /* 0x000000080000780c */ /* 0x040fe40002784270 */
[----:B------:R-:W-:Y:S02]  /*9500*/  F2FP.BF16.F32.PACK_AB R141, RZ, R141 ;  /* 0x0000008dff8d723e */ /* 0x000fe400000010ff */
[----:B------:R-:W-:Y:S01]  /*9510*/  F2FP.BF16.F32.PACK_AB R142, RZ, R142 ;  /* 0x0000008eff8e723e */ /* 0x000fe200000010ff */
[----:B------:R-:W-:Y:S01]  /*9520*/  @P5 STG.E.U16 desc[UR36][R4.64+0x1d0], R140 ;  /* 0x0001d08c04005986 */ /* 0x000fe2000c101524 */
[----:B------:R-:W-:-:S02]  /*9530*/  ISETP.GT.AND P5, PT, R0, 0x8, P0 ;  /* 0x000000080000780c */ /* 0x000fc400007a4270 */
[----:B------:R-:W-:Y:S02]  /*9540*/  F2FP.BF16.F32.PACK_AB R143, RZ, R143 ;  /* 0x0000008fff8f723e */ /* 0x000fe400000010ff */
[C---:B------:R-:W-:Y:S01]  /*9550*/  ISETP.GT.AND P0, PT, R3.reuse, 0xf1, PT ;  /* 0x000000f10300780c */ /* 0x040fe20003f04270 */
[----:B------:R-:W-:Y:S01]  /*9560*/  @P3 STG.E.U16 desc[UR36][R4.64+0x1d2], R141 ;  /* 0x0001d28d04003986 */ /* 0x000fe2000c101524 */
[----:B------:R-:W-:Y:S02]  /*9570*/  ISETP.GT.AND P3, PT, R3, 0xf0, PT ;  /* 0x000000f00300780c */ /* 0x000fe40003f64270 */
[----:B------:R-:W-:Y:S01]  /*9580*/  F2FP.BF16.F32.PACK_AB R144, RZ, R144 ;  /* 0x00000090ff90723e */ /* 0x000fe200000010ff */
[----:B------:R-:W-:Y:S01]  /*9590*/  @P4 STG.E.U16 desc[UR36][R6.64+0x1d0], R142 ;  /* 0x0001d08e06004986 */ /* 0x000fe2000c101524 */
[C---:B------:R-:W-:Y:S02]  /*95a0*/  ISETP.GT.AND P4, PT, R0.reuse, RZ, P3 ;  /* 0x000000ff0000720c */ /* 0x040fe40001f84270 */
[----:B------:R-:W-:Y:S01]  /*95b0*/  F2FP.BF16.F32.PACK_AB R145, RZ, R145 ;  /* 0x00000091ff91723e */ /* 0x000fe200000010ff */
[----:B------:R-:W-:Y:S01]  /*95c0*/  @P5 STG.E.U16 desc[UR36][R6.64+0x1d2], R143 ;  /* 0x0001d28f06005986 */ /* 0x000fe2000c101524 */
[----:B------:R-:W-:-:S02]  /*95d0*/  ISETP.GT.AND P5, PT, R0, RZ, P0 ;  /* 0x000000ff0000720c */ /* 0x000fc400007a4270 */
[C---:B------:R-:W-:Y:S02]  /*95e0*/  ISETP.GT.AND P2, PT, R3.reuse, 0xf8, PT ;  /* 0x000000f80300780c */ /* 0x040fe40003f44270 */
[----:B------:R-:W-:Y:S02]  /*95f0*/  ISETP.GT.AND P1, PT, R3, 0xf9, PT ;  /* 0x000000f90300780c */ /* 0x000fe40003f24270 */
[C---:B------:R-:W-:Y:S02]  /*9600*/  ISETP.GT.AND P3, PT, R0.reuse, 0x8, P3 ;  /* 0x000000080000780c */ /* 0x040fe40001f64270 */
[C---:B------:R-:W-:Y:S01]  /*9610*/  ISETP.GT.AND P0, PT, R0.reuse, 0x8, P0 ;  /* 0x000000080000780c */ /* 0x040fe20000704270 */
[----:B------:R-:W-:Y:S01]  /*9620*/  @P4 STG.E.U16 desc[UR36][R4.64+0x1e0], R144 ;  /* 0x0001e09004004986 */ /* 0x000fe2000c101524 */
[C---:B------:R-:W-:Y:S02]  /*9630*/  ISETP.GT.AND P4, PT, R0.reuse, RZ, P1 ;  /* 0x000000ff0000720c */ /* 0x040fe40000f84270 */
[----:B------:R-:W-:Y:S01]  /*9640*/  F2FP.BF16.F32.PACK_AB R146, RZ, R146 ;  /* 0x00000092ff92723e */ /* 0x000fe200000010ff */
[----:B------:R-:W-:Y:S01]  /*9650*/  @P5 STG.E.U16 desc[UR36][R4.64+0x1e2], R145 ;  /* 0x0001e29104005986 */ /* 0x000fe2000c101524 */
[----:B------:R-:W-:-:S02]  /*9660*/  ISETP.GT.AND P5, PT, R0, RZ, P2 ;  /* 0x000000ff0000720c */ /* 0x000fc400017a4270 */
[C---:B------:R-:W-:Y:S02]  /*9670*/  ISETP.GT.AND P2, PT, R0.reuse, 0x8, P2 ;  /* 0x000000080000780c */ /* 0x040fe40001744270 */
[----:B------:R-:W-:Y:S01]  /*9680*/  F2FP.BF16.F32.PACK_AB R147, RZ, R147 ;  /* 0x00000093ff93723e */ /* 0x000fe200000010ff */
[----:B------:R-:W-:Y:S01]  /*9690*/  @P3 STG.E.U16 desc[UR36][R6.64+0x1e0], R146 ;  /* 0x0001e09206003986 */ /* 0x000fe2000c101524 */
[----:B------:R-:W-:Y:S02]  /*96a0*/  ISETP.GT.AND P1, PT, R0, 0x8, P1 ;  /* 0x000000080000780c */ /* 0x000fe40000f24270 */
[----:B------:R-:W-:Y:S01]  /*96b0*/  F2FP.BF16.F32.PACK_AB R148, RZ, R148 ;  /* 0x00000094ff94723e */ /* 0x000fe200000010ff */
[----:B------:R-:W-:Y:S01]  /*96c0*/  @P0 STG.E.U16 desc[UR36][R6.64+0x1e2], R147 ;  /* 0x0001e29306000986 */ /* 0x000fe2000c101524 */
[----:B------:R-:W-:Y:S02]  /*96d0*/  F2FP.BF16.F32.PACK_AB R149, RZ, R149 ;  /* 0x00000095ff95723e */ /* 0x000fe400000010ff */
[----:B------:R-:W-:Y:S01]  /*96e0*/  F2FP.BF16.F32.PACK_AB R150, RZ, R150 ;  /* 0x00000096ff96723e */ /* 0x000fe200000010ff */
[----:B------:R-:W-:Y:S01]  /*96f0*/  @P5 STG.E.U16 desc[UR36][R4.64+0x1f0], R148 ;  /* 0x0001f09404005986 */ /* 0x000fe2000c101524 */
[----:B------:R-:W-:-:S03]  /*9700*/  F2FP.BF16.F32.PACK_AB R151, RZ, R151 ;  /* 0x00000097ff97723e */ /* 0x000fc600000010ff */
[----:B------:R0:W-:Y:S02]  /*9710*/  @P4 STG.E.U16 desc[UR36][R4.64+0x1f2], R149 ;  /* 0x0001f29504004986 */ /* 0x0001e4000c101524 */
[----:B0-----:R-:W-:Y:S02]  /*9720*/  @P2 IMAD.MOV.U32 R4, RZ, RZ, R6 ;  /* 0x000000ffff042224 */ /* 0x001fe400078e0006 */
[----:B------:R-:W-:-:S05]  /*9730*/  @P2 IMAD.MOV.U32 R5, RZ, RZ, R7 ;  /* 0x000000ffff052224 */ /* 0x000fca00078e0007 */
[----:B------:R0:W-:Y:S04]  /*9740*/  @P2 STG.E.U16 desc[UR36][R4.64+0x1f0], R150 ;  /* 0x0001f09604002986 */ /* 0x0001e8000c101524 */
[----:B------:R0:W-:Y:S02]  /*9750*/  @P1 STG.E.U16 desc[UR36][R6.64+0x1f2], R151 ;  /* 0x0001f29706001986 */ /* 0x0001e4000c101524 */
.L_x_283:
[----:B------:R-:W-:Y:S05]  /*9760*/  BSYNC B0 ;  /* 0x0000000000007941 */ /* 0x000fea0003800000 */
.L_x_29:
[----:B------:R-:W-:Y:S01]  /*9770*/  ULDC UR4, c[0x0][0xc] ;  /* 0x0000030000047ab9 */ /* 0x000fe20000000800 */
[----:B------:R-:W-:Y:S01]  /*9780*/  ULDC UR5, c[0x0][0x10] ;  /* 0x0000040000057ab9 */ /* 0x000fe20000000800 */
[----:B0-----:R-:W0:Y:S01]  /*9790*/  LDC R3, c[0x0][0x14] ;  /* 0x00000500ff037b82 */ /* 0x001e220000000800 */
[----:B------:R-:W-:Y:S01]  /*97a0*/  UIMAD.WIDE.U32 UR4, UR4, UR5, URZ ;  /* 0x00000005040472a5 */ /* 0x000fe2000f8e003f */
[----:B------:R-:W-:Y:S01]  /*97b0*/  PRMT R0, RZ, 0x7610, R0 ;  /* 0x00007610ff007816 */ /* 0x000fe20000000000 */
[----:B----45:R-:W-:Y:S02]  /*97c0*/  IMAD.MOV.U32 R152, RZ, RZ, -0x1 ;  /* 0xffffffffff987424 */ /* 0x030fe400078e00ff */
[----:B------:R-:W-:Y:S02]  /*97d0*/  IMAD.MOV.U32 R23, RZ, RZ, -0x1 ;  /* 0xffffffffff177424 */ /* 0x000fe400078e00ff */
[----:B0-----:R-:W-:-:S04]  /*97e0*/  IMAD.WIDE.U32 R16, R3, UR4, R16 ;  /* 0x0000000403107c25 */ /* 0x001fc8000f8e0010 */
[----:B------:R-:W-:Y:S01]  /*97f0*/  IMAD R3, R3, UR5, RZ ;  /* 0x0000000503037c24 */ /* 0x000fe2000f8e02ff */
[----:B------:R-:W-:Y:S02]  /*9800*/  ULDC.64 UR4, c[0x0][0x650] ;  /* 0x0001940000047ab9 */ /* 0x000fe40000000a00 */
[----:B------:R-:W-:Y:S01]  /*9810*/  ISETP.GE.U32.AND P0, PT, R16, UR4, PT ;  /* 0x0000000410007c0c */ /* 0x000fe2000bf06070 */
[----:B------:R-:W-:-:S05]  /*9820*/  IMAD.IADD R17, R17, 0x1, R3 ;  /* 0x0000000111117824 */ /* 0x000fca00078e0203 */
[----:B------:R-:W-:-:S13]  /*9830*/  ISETP.GE.U32.AND.EX P0, PT, R17, UR5, PT, P0 ;  /* 0x0000000511007c0c */ /* 0x000fda000bf06100 */
[----:B------:R-:W-:Y:S05]  /*9840*/  @P0 BRA `(.L_x_284) ;  /* 0x0000000400640947 */ /* 0x000fea0003800000 */
[----:B------:R-:W0:Y:S01]  /*9850*/  S2R R12, SR_CTAID.X ;  /* 0x00000000000c7919 */ /* 0x000e220000002500 */
[----:B------:R-:W4:Y:S01]  /*9860*/  LDC.64 R10, c[0x0][0x628] ;  /* 0x00018a00ff0a7b82 */ /* 0x000f220000000a00 */
[----:B------:R-:W-:Y:S01]  /*9870*/  ULDC UR4, c[0x0][0x150] ;  /* 0x0000540000047ab9 */ /* 0x000fe20000000800 */
[----:B-123--:R-:W-:Y:S01]  /*9880*/  IMAD.MOV.U32 R8, RZ, RZ, R16 ;  /* 0x000000ffff087224 */ /* 0x00efe200078e0010 */
[----:B------:R-:W1:Y:S01]  /*9890*/  S2R R24, SR_CTAID.Y ;  /* 0x0000000000187919 */ /* 0x000e620000002600 */
[----:B------:R-:W-:-:S04]  /*98a0*/  IMAD.MOV.U32 R9, RZ, RZ, R17 ;  /* 0x000000ffff097224 */ /* 0x000fc800078e0011 */
[----:B------:R-:W2:Y:S08]  /*98b0*/  LDC R21, c[0x0][0x144] ;  /* 0x00005100ff157b82 */ /* 0x000eb00000000800 */
[----:B------:R-:W3:Y:S08]  /*98c0*/  LDC R0, c[0x0][0x630] ;  /* 0x00018c00ff007b82 */ /* 0x000ef00000000800 */
[----:B------:R-:W1:Y:S01]  /*98d0*/  LDC.64 R14, c[0x0][0x620] ;  /* 0x00018800ff0e7b82 */ /* 0x000e620000000a00 */
[----:B----4-:R-:W-:-:S04]  /*98e0*/  ISETP.NE.U32.AND P0, PT, R10, RZ, PT ;  /* 0x000000ff0a00720c */ /* 0x010fc80003f05070 */
[----:B------:R-:W-:Y:S02]  /*98f0*/  ISETP.NE.AND.EX P0, PT, R11, RZ, PT, P0 ;  /* 0x000000ff0b00720c */ /* 0x000fe40003f05300 */
[----:B0-----:R-:W-:-:S05]  /*9900*/  I2FP.F32.U32 R3, R12 ;  /* 0x0000000c00037245 */ /* 0x001fca0000201000 */
[----:B------:R-:W-:-:S04]  /*9910*/  FMUL R3, R3, UR4 ;  /* 0x0000000403037c20 */ /* 0x000fc80008400000 */
[----:B------:R0:W4:Y:S02]  /*9920*/  F2I.U32.TRUNC.NTZ R20, R3 ;  /* 0x0000000300147305 */ /* 0x000124000020f000 */
[----:B--23--:R-:W-:Y:S05]  /*9930*/  @!P0 BRA `(.L_x_285) ;  /* 0x0000000000288947 */ /* 0x00cfea0003800000 */
[----:B0-----:R-:W0:Y:S02]  /*9940*/  LDC R3, c[0x0][0x634] ;  /* 0x00018d00ff037b82 */ /* 0x001e240000000800 */
        /* <DEDUP_REMOVED lines=9> */
.L_x_285:
[----:B------:R-:W2:Y:S01]  /*99e0*/  LDC.64 R30, c[0x0][0x640] ;  /* 0x00019000ff1e7b82 */ /* 0x000ea20000000a00 */
[-CC-:B------:R-:W-:Y:S01]  /*99f0*/  SHF.R.U64 R23, R8, R0.reuse, R9.reuse ;  /* 0x0000000008177219 */ /* 0x180fe20000001209 */
[----:B----4-:R-:W-:Y:S01]  /*9a00*/  IMAD.MOV R20, RZ, RZ, -R20 ;  /* 0x000000ffff147224 */ /* 0x010fe200078e0a14 */
[----:B------:R-:W-:Y:S01]  /*9a10*/  SHF.R.U32.HI R0, RZ, R0, R9 ;  /* 0x00000000ff007219 */ /* 0x000fe20000011609 */
[----:B------:R-:W-:Y:S01]  /*9a20*/  ULDC UR4, c[0x0][0x154] ;  /* 0x0000550000047ab9 */ /* 0x000fe20000000800 */
[----:B0-----:R-:W-:Y:S01]  /*9a30*/  IADD3 R3, P0, RZ, -R23, RZ ;  /* 0x80000017ff037210 */ /* 0x001fe20007f1e0ff */
[----:B------:R-:W-:Y:S02]  /*9a40*/  IMAD R26, R21, R20, R12 ;  /* 0x00000014151a7224 */ /* 0x000fe400078e020c */
[----:B------:R-:W0:Y:S01]  /*9a50*/  LDC R6, c[0x0][0x618] ;  /* 0x00018600ff067b82 */ /* 0x000e220000000800 */
[----:B------:R-:W-:Y:S02]  /*9a60*/  IMAD.MOV.U32 R7, RZ, RZ, 0x1 ;  /* 0x00000001ff077424 */ /* 0x000fe400078e00ff */
[----:B------:R-:W-:-:S04]  /*9a70*/  IMAD.X R5, RZ, RZ, ~R0, P0 ;  /* 0x000000ffff057224 */ /* 0x000fc800000e0e00 */
[-C--:B-1----:R-:W-:Y:S01]  /*9a80*/  IMAD R0, R5, R14.reuse, RZ ;  /* 0x0000000e05007224 */ /* 0x082fe200078e02ff */
[----:B------:R-:W1:Y:S01]  /*9a90*/  LDC R8, c[0x0][0x608] ;  /* 0x00018200ff087b82 */ /* 0x000e620000000800 */
[----:B------:R-:W-:-:S04]  /*9aa0*/  IMAD.WIDE.U32 R4, R3, R14, R16 ;  /* 0x0000000e03047225 */ /* 0x000fc800078e0010 */
[----:B------:R-:W-:Y:S01]  /*9ab0*/  IMAD R3, R3, R15, R0 ;  /* 0x0000000f03037224 */ /* 0x000fe200078e0200 */
[----:B------:R-:W-:Y:S02]  /*9ac0*/  I2FP.F32.U32 R0, R24 ;  /* 0x0000001800007245 */ /* 0x000fe40000201000 */
[----:B------:R-:W3:Y:S01]  /*9ad0*/  LDC R28, c[0x0][0x658] ;  /* 0x00019600ff1c7b82 */ /* 0x000ee20000000800 */
[----:B------:R-:W-:Y:S01]  /*9ae0*/  IMAD.IADD R3, R5, 0x1, R3 ;  /* 0x0000000105037824 */ /* 0x000fe200078e0203 */
[----:B--2---:R-:W-:Y:S01]  /*9af0*/  ISETP.NE.U32.AND P0, PT, R30, RZ, PT ;  /* 0x000000ff1e00720c */ /* 0x004fe20003f05070 */
[----:B------:R-:W-:Y:S01]  /*9b00*/  FMUL R0, R0, UR4 ;  /* 0x0000000400007c20 */ /* 0x000fe20008400000 */
[----:B------:R-:W-:Y:S02]  /*9b10*/  IMAD.MOV.U32 R5, RZ, RZ, -0x1 ;  /* 0xffffffffff057424 */ /* 0x000fe400078e00ff */
[----:B------:R-:W-:Y:S01]  /*9b20*/  ISETP.NE.AND.EX P0, PT, R31, RZ, PT, P0 ;  /* 0x000000ff1f00720c */ /* 0x000fe20003f05300 */
[----:B------:R2:W4:Y:S01]  /*9b30*/  F2I.U32.TRUNC.NTZ R13, R0 ;  /* 0x00000000000d7305 */ /* 0x000522000020f000 */
[----:B------:R-:W2:Y:S01]  /*9b40*/  LDC R15, c[0x0][0x148] ;  /* 0x00005200ff0f7b82 */ /* 0x000ea20000000800 */
[----:B0-----:R-:W-:-:S02]  /*9b50*/  SHF.R.U64 R12, R4, R6, R3 ;  /* 0x00000006040c7219 */ /* 0x001fc40000001203 */
[----:B------:R-:W-:-:S05]  /*9b60*/  SHF.R.U32.HI R3, RZ, R6, R3 ;  /* 0x00000006ff037219 */ /* 0x000fca0000011603 */
[----:B------:R-:W0:Y:S01]  /*9b70*/  LDC R20, c[0x0][0x600] ;  /* 0x00018000ff147b82 */ /* 0x000e220000000800 */
[-CC-:B-1----:R-:W-:Y:S02]  /*9b80*/  SHF.R.U64 R10, R12, R8.reuse, R3.reuse ;  /* 0x000000080c0a7219 */ /* 0x182fe40000001203 */
[----:B------:R-:W-:-:S05]  /*9b90*/  SHF.R.U32.HI R3, RZ, R8, R3 ;  /* 0x00000008ff037219 */ /* 0x000fca0000011603 */
[----:B------:R-:W1:Y:S01]  /*9ba0*/  LDC R21, c[0x0][0x648] ;  /* 0x00019200ff157b82 */ /* 0x000e620000000800 */
[-C--:B---3--:R-:W-:Y:S02]  /*9bb0*/  SHF.L.U32 R4, R5, R28.reuse, RZ ;  /* 0x0000001c05047219 */ /* 0x088fe400000006ff */
[-CC-:B------:R-:W-:Y:S02]  /*9bc0*/  SHF.R.U64 R14, R10, R28.reuse, R3.reuse ;  /* 0x0000001c0a0e7219 */ /* 0x180fe40000001203 */
[----:B------:R-:W-:Y:S02]  /*9bd0*/  SHF.R.U32.HI R5, RZ, R28, R3 ;  /* 0x0000001cff057219 */ /* 0x000fe40000011603 */
[----:B------:R-:W-:Y:S01]  /*9be0*/  LOP3.LUT R153, RZ, R4, RZ, 0x33, !PT ;  /* 0x00000004ff997212 */ /* 0x000fe200078e33ff */
[----:B------:R-:W3:Y:S01]  /*9bf0*/  LDC R25, c[0x0][0x638] ;  /* 0x00018e00ff197b82 */ /* 0x000ee20000000800 */
[----:B------:R-:W-:Y:S01]  /*9c00*/  SHF.L.U32 R28, R7, R28, RZ ;  /* 0x0000001c071c7219 */ /* 0x000fe200000006ff */
[----:B------:R-:W-:-:S06]  /*9c10*/  IMAD.MOV.U32 R4, RZ, RZ, R14 ;  /* 0x000000ffff047224 */ /* 0x000fcc00078e000e */
[----:B------:R-:W0:Y:S01]  /*9c20*/  LDC R27, c[0x0][0x610] ;  /* 0x00018400ff1b7b82 */ /* 0x000e220000000800 */
[----:B----4-:R-:W-:Y:S05]  /*9c30*/  @!P0 BRA `(.L_x_286) ;  /* 0x0000000000288947 */ /* 0x010fea0003800000 */
[----:B------:R-:W4:Y:S02]  /*9c40*/  LDC R3, c[0x0][0x64c] ;  /* 0x00019300ff037b82 */ /* 0x000f240000000800 */
[----:B----4-:R-:W-:-:S05]  /*9c50*/  IADD3 R3, P0, R14, R3, RZ ;  /* 0x000000030e037210 */ /* 0x010fca0007f1e0ff */
        /* <DEDUP_REMOVED lines=8> */
.L_x_286:
[----:B------:R-:W-:Y:S01]  /*9ce0*/  ISETP.NE.AND P0, PT, R2, 0x1, PT ;  /* 0x000000010200780c */ /* 0x000fe20003f05270 */
[----:B------:R-:W-:Y:S01]  /*9cf0*/  IMAD.MOV R13, RZ, RZ, -R13 ;  /* 0x000000ffff0d7224 */ /* 0x000fe200078e0a0d */
[----:B-12---:R-:W-:Y:S01]  /*9d00*/  SHF.R.U64 R0, R4, R21, R5 ;  /* 0x0000001504007219 */ /* 0x006fe20000001205 */
[----:B0-----:R-:W-:Y:S01]  /*9d10*/  VIADD R5, R20, 0xffffffff ;  /* 0xffffffff14057836 */ /* 0x001fe20000000000 */
[----:B------:R-:W-:-:S03]  /*9d20*/  LOP3.LUT R153, R10, R153, RZ, 0xc0, !PT ;  /* 0x000000990a997212 */ /* 0x000fc600078ec0ff */
[----:B------:R-:W-:Y:S01]  /*9d30*/  IMAD.MOV R3, RZ, RZ, -R0 ;  /* 0x000000ffff037224 */ /* 0x000fe200078e0a00 */
[----:B------:R-:W-:Y:S01]  /*9d40*/  LOP3.LUT R5, R12, R5, RZ, 0xc0, !PT ;  /* 0x000000050c057212 */ /* 0x000fe200078ec0ff */
[----:B------:R-:W-:Y:S02]  /*9d50*/  IMAD R153, R28, R0, R153 ;  /* 0x000000001c997224 */ /* 0x000fe400078e0299 */
[----:B---3--:R-:W-:Y:S02]  /*9d60*/  IMAD R0, R3, R25, R14 ;  /* 0x0000001903007224 */ /* 0x008fe400078e020e */
[----:B------:R-:W-:Y:S02]  /*9d70*/  @P0 IMAD R26, R15, R13, R24 ;  /* 0x0000000d0f1a0224 */ /* 0x000fe400078e0218 */
[----:B------:R-:W-:Y:S02]  /*9d80*/  IMAD R4, R0, R20, R5 ;  /* 0x0000001400047224 */ /* 0x000fe400078e0205 */
[----:B------:R-:W-:-:S02]  /*9d90*/  IMAD R153, R153, R27, R26 ;  /* 0x0000001b99997224 */ /* 0x000fc400078e021a */
[----:B------:R-:W-:-:S03]  /*9da0*/  IMAD.MOV.U32 R3, RZ, RZ, 0x1 ;  /* 0x00000001ff037424 */ /* 0x000fc600078e00ff */
[----:B------:R-:W-:Y:S02]  /*9db0*/  SEL R152, R4, R153, !P0 ;  /* 0x0000009904987207 */ /* 0x000fe40004000000 */
[----:B------:R-:W-:Y:S02]  /*9dc0*/  PRMT R0, R3, 0x7610, R0 ;  /* 0x0000761003007816 */ /* 0x000fe40000000000 */
[----:B------:R-:W-:-:S07]  /*9dd0*/  SEL R153, R153, R4, !P0 ;  /* 0x0000000499997207 */ /* 0x000fce0004000000 */
.L_x_284:
[----:B------:R-:W-:-:S13]  /*9de0*/  LOP3.LUT P0, RZ, R0, 0xff, RZ, 0xc0, !PT ;  /* 0x000000ff00ff7812 */ /* 0x000fda000780c0ff */
[----:B------:R-:W-:Y:S05]  /*9df0*/  @P0 BRA `(.L_x_287) ;  /* 0xffffff7000800947 */ /* 0x000fea000383ffff */
[----:B------:R-:W-:Y:S05]  /*9e00*/  EXIT ;  /* 0x000000000000794d */ /* 0x000fea0003800000 */
.L_x_4:
[----:B0-----:R-:W-:Y:S01]  /*9e10*/  ULDC.64 UR4, c[0x0][0x650] ;  /* 0x0001940000047ab9 */ /* 0x001fe20000000a00 */
        /* <DEDUP_REMOVED lines=25> */
.L_x_289:
[--C-:B------:R-:W-:Y:S01]  /*9fb0*/  SHF.R.U64 R12, R10, R14, R11.reuse ;  /* 0x0000000e0a0c7219 */ /* 0x100fe2000000120b */
[----:B------:R-:W0:Y:S01]  /*9fc0*/  LDC R22, c[0x0][0x618] ;  /* 0x00018600ff167b82 */ /* 0x000e220000000800 */
[----:B------:R-:W-:Y:S01]  /*9fd0*/  I2FP.F32.U32 R6, R4 ;  /* 0x0000000400067245 */ /* 0x000fe20000201000 */
[----:B------:R-:W-:Y:S01]  /*9fe0*/  ULDC UR4, c[0x0][0x150] ;  /* 0x0000540000047ab9 */ /* 0x000fe20000000800 */
[----:B------:R-:W-:Y:S02]  /*9ff0*/  SHF.R.U32.HI R5, RZ, R14, R11 ;  /* 0x0000000eff057219 */ /* 0x000fe4000001160b */
[----:B------:R-:W-:Y:S01]  /*a000*/  IADD3 R9, P0, RZ, -R12, RZ ;  /* 0x8000000cff097210 */ /* 0x000fe20007f1e0ff */
[----:B------:R-:W-:Y:S01]  /*a010*/  FMUL R11, R6, UR4 ;  /* 0x00000004060b7c20 */ /* 0x000fe20008400000 */
[----:B------:R-:W-:Y:S01]  /*a020*/  ULDC UR4, c[0x0][0x154] ;  /* 0x0000550000047ab9 */ /* 0x000fe20000000800 */
[----:B------:R-:W1:Y:S02]  /*a030*/  LDC.64 R24, c[0x0][0x640] ;  /* 0x00019000ff187b82 */ /* 0x000e640000000a00 */
[----:B------:R-:W-:-:S02]  /*a040*/  IMAD.X R5, RZ, RZ, ~R5, P0 ;  /* 0x000000ffff057224 */ /* 0x000fc400000e0e05 */
[----:B------:R-:W2:Y:S01]  /*a050*/  F2I.U32.TRUNC.NTZ R11, R11 ;  /* 0x0000000b000b7305 */ /* 0x000ea2000020f000 */
[----:B------:R-:W-:-:S03]  /*a060*/  IMAD.WIDE.U32 R6, R9, R20, R16 ;  /* 0x0000001409067225 */ /* 0x000fc600078e0010 */
[----:B------:R-:W3:Y:S01]  /*a070*/  LDC R13, c[0x0][0x144] ;  /* 0x00005100ff0d7b82 */ /* 0x000ee20000000800 */
[----:B------:R-:W-:-:S04]  /*a080*/  IMAD R8, R5, R20, RZ ;  /* 0x0000001405087224 */ /* 0x000fc800078e02ff */
[----:B------:R-:W-:Y:S02]  /*a090*/  IMAD R5, R9, R21, R8 ;  /* 0x0000001509057224 */ /* 0x000fe400078e0208 */
[----:B------:R-:W-:Y:S01]  /*a0a0*/  IMAD.MOV.U32 R8, RZ, RZ, -0x1 ;  /* 0xffffffffff087424 */ /* 0x000fe200078e00ff */
[----:B------:R-:W4:Y:S01]  /*a0b0*/  LDC R14, c[0x0][0x608] ;  /* 0x00018200ff0e7b82 */ /* 0x000f220000000800 */
[----:B------:R-:W-:Y:S01]  /*a0c0*/  IMAD.IADD R5, R7, 0x1, R5 ;  /* 0x0000000107057824 */ /* 0x000fe200078e0205 */
[----:B------:R-:W-:-:S04]  /*a0d0*/  I2FP.F32.U32 R7, R3 ;  /* 0x0000000300077245 */ /* 0x000fc80000201000 */
[-C--:B0-----:R-:W-:Y:S01]  /*a0e0*/  SHF.R.U64 R10, R6, R22.reuse, R5 ;  /* 0x00000016060a7219 */ /* 0x081fe20000001205 */
[----:B--2---:R-:W-:Y:S01]  /*a0f0*/  IMAD.MOV R6, RZ, RZ, -R11 ;  /* 0x000000ffff067224 */ /* 0x004fe200078e0a0b */
[----:B------:R-:W0:Y:S01]  /*a100*/  LDC R9, c[0x0][0x658] ;  /* 0x00019600ff097b82 */ /* 0x000e220000000800 */
[----:B-1----:R-:W-:Y:S01]  /*a110*/  ISETP.NE.U32.AND P0, PT, R24, RZ, PT ;  /* 0x000000ff1800720c */ /* 0x002fe20003f05070 */
[----:B------:R-:W-:Y:S01]  /*a120*/  FMUL R7, R7, UR4 ;  /* 0x0000000407077c20 */ /* 0x000fe20008400000 */
[----:B------:R-:W-:Y:S02]  /*a130*/  SHF.R.U32.HI R5, RZ, R22, R5 ;  /* 0x00000016ff057219 */ /* 0x000fe40000011605 */
[----:B------:R-:W-:-:S03]  /*a140*/  ISETP.NE.AND.EX P0, PT, R25, RZ, PT, P0 ;  /* 0x000000ff1900720c */ /* 0x000fc60003f05300 */
[----:B------:R-:W1:Y:S01]  /*a150*/  LDC R20, c[0x0][0x148] ;  /* 0x00005200ff147b82 */ /* 0x000e620000000800 */
[----:B---3--:R-:W-:Y:S02]  /*a160*/  IMAD R23, R13, R6, R4 ;  /* 0x000000060d177224 */ /* 0x008fe400078e0204 */
[----:B------:R-:W-:-:S05]  /*a170*/  IMAD.MOV.U32 R6, RZ, RZ, 0x1 ;  /* 0x00000001ff067424 */ /* 0x000fca00078e00ff */
[----:B------:R-:W2:Y:S01]  /*a180*/  LDC R21, c[0x0][0x600] ;  /* 0x00018000ff157b82 */ /* 0x000ea20000000800 */
[-CC-:B----4-:R-:W-:Y:S02]  /*a190*/  SHF.R.U64 R13, R10, R14.reuse, R5.reuse ;  /* 0x0000000e0a0d7219 */ /* 0x190fe40000001205 */
[----:B------:R-:W-:Y:S02]  /*a1a0*/  SHF.R.U32.HI R4, RZ, R14, R5 ;  /* 0x0000000eff047219 */ /* 0x000fe40000011605 */
[----:B------:R3:W4:Y:S03]  /*a1b0*/  F2I.U32.TRUNC.NTZ R14, R7 ;  /* 0x00000007000e7305 */ /* 0x000726000020f000 */
[----:B------:R-:W1:Y:S01]  /*a1c0*/  LDC R26, c[0x0][0x648] ;  /* 0x00019200ff1a7b82 */ /* 0x000e620000000800 */
[-C--:B0-----:R-:W-:Y:S02]  /*a1d0*/  SHF.R.U64 R15, R13, R9.reuse, R4 ;  /* 0x000000090d0f7219 */ /* 0x081fe40000001204 */
[----:B------:R-:W-:-:S02]  /*a1e0*/  SHF.L.U32 R8, R8, R9, RZ ;  /* 0x0000000908087219 */ /* 0x000fc400000006ff */
[-C--:B------:R-:W-:Y:S01]  /*a1f0*/  SHF.R.U32.HI R5, RZ, R9.reuse, R4 ;  /* 0x00000009ff057219 */ /* 0x080fe20000011604 */
[----:B------:R-:W-:Y:S01]  /*a200*/  IMAD.MOV.U32 R4, RZ, RZ, R15 ;  /* 0x000000ffff047224 */ /* 0x000fe200078e000f */
[----:B------:R-:W-:Y:S01]  /*a210*/  SHF.L.U32 R22, R6, R9, RZ ;  /* 0x0000000906167219 */ /* 0x000fe200000006ff */
[----:B------:R-:W0:Y:S01]  /*a220*/  LDC R27, c[0x0][0x638] ;  /* 0x00018e00ff1b7b82 */ /* 0x000e220000000800 */
[----:B------:R-:W-:-:S07]  /*a230*/  LOP3.LUT R28, RZ, R8, RZ, 0x33, !PT ;  /* 0x00000008ff1c7212 */ /* 0x000fce00078e33ff */
        /* <DEDUP_REMOVED lines=12> */
.L_x_290:
[----:B------:R-:W-:Y:S01]  /*a300*/  ISETP.NE.AND P0, PT, R2, 0x1, PT ;  /* 0x000000010200780c */ /* 0x000fe20003f05270 */
[----:B--2---:R-:W-:Y:S01]  /*a310*/  VIADD R7, R21, 0xffffffff ;  /* 0xffffffff15077836 */ /* 0x004fe20000000000 */
[----:B-1----:R-:W-:Y:S01]  /*a320*/  SHF.R.U64 R5, R4, R26, R5 ;  /* 0x0000001a04057219 */ /* 0x002fe20000001205 */
[----:B------:R-:W-:Y:S01]  /*a330*/  IMAD.MOV R14, RZ, RZ, -R14 ;  /* 0x000000ffff0e7224 */ /* 0x000fe200078e0a0e */
[----:B------:R-:W-:Y:S01]  /*a340*/  LOP3.LUT R4, R13, R28, RZ, 0xc0, !PT ;  /* 0x0000001c0d047212 */ /* 0x000fe200078ec0ff */
[----:B------:R-:W-:Y:S01]  /*a350*/  IMAD.MOV.U32 R8, RZ, RZ, R12 ;  /* 0x000000ffff087224 */ /* 0x000fe200078e000c */
[----:B------:R-:W-:Y:S01]  /*a360*/  LOP3.LUT R10, R10, R7, RZ, 0xc0, !PT ;  /* 0x000000070a0a7212 */ /* 0x000fe200078ec0ff */
[----:B------:R-:W-:Y:S02]  /*a370*/  IMAD.MOV R6, RZ, RZ, -R5 ;  /* 0x000000ffff067224 */ /* 0x000fe400078e0a05 */
[----:B------:R-:W-:-:S04]  /*a380*/  IMAD R4, R22, R5, R4 ;  /* 0x0000000516047224 */ /* 0x000fc800078e0204 */
[----:B------:R-:W-:Y:S02]  /*a390*/  @P0 IMAD R23, R20, R14, R3 ;  /* 0x0000000e14170224 */ /* 0x000fe400078e0203 */
[----:B0-----:R-:W-:Y:S02]  /*a3a0*/  IMAD R3, R6, R27, R15 ;  /* 0x0000001b06037224 */ /* 0x001fe400078e020f */
[----:B------:R-:W-:Y:S02]  /*a3b0*/  IMAD R7, R4, R29, R23 ;  /* 0x0000001d04077224 */ /* 0x000fe400078e0217 */
[----:B------:R-:W-:Y:S02]  /*a3c0*/  IMAD R4, R3, R21, R10 ;  /* 0x0000001503047224 */ /* 0x000fe400078e020a */
[----:B------:R-:W-:-:S03]  /*a3d0*/  IMAD.MOV.U32 R6, RZ, RZ, 0x1 ;  /* 0x00000001ff067424 */ /* 0x000fc600078e00ff */
[----:B------:R-:W-:Y:S02]  /*a3e0*/  SEL R9, R4, R7, !P0 ;  /* 0x0000000704097207 */ /* 0x000fe40004000000 */
[----:B------:R-:W-:-:S07]  /*a3f0*/  SEL R7, R7, R4, !P0 ;  /* 0x0000000407077207 */ /* 0x000fce0004000000 */
.L_x_288:
[----:B------:R-:W-:-:S08]  /*a400*/  NOP ;  /* 0x0000000000007918 */ /* 0x000fd00000000000 */
[----:B------:R-:W0:-:S00]  /*a410*/  USETMAXREG.DEALLOC.CTAPOOL 0x28 ;  /* 0x00000028000079c8 */ /* 0x000e0000080e0500 */
[----:B0-----:R-:W-:-:S13]  /*a420*/  ISETP.NE.AND P0, PT, R0, RZ, PT ;  /* 0x000000ff0000720c */ /* 0x001fda0003f05270 */
[----:B------:R-:W-:Y:S05]  /*a430*/  @P0 EXIT ;  /* 0x000000000000094d */ /* 0x000fea0003800000 */
[----:B------:R-:W-:Y:S01]  /*a440*/  LOP3.LUT P0, RZ, R6, 0xff, RZ, 0xc0, !PT ;  /* 0x000000ff06ff7812 */ /* 0x000fe2000780c0ff */
[----:B------:R-:W-:Y:S02]  /*a450*/  IMAD.MOV.U32 R0, RZ, RZ, 0x1 ;  /* 0x00000001ff007424 */ /* 0x000fe400078e00ff */
[----:B------:R-:W-:-:S10]  /*a460*/  IMAD.MOV.U32 R12, RZ, RZ, RZ ;  /* 0x000000ffff0c7224 */ /* 0x000fd400078e00ff */
[----:B------:R-:W-:Y:S05]  /*a470*/  @!P0 BRA `(.L_x_291) ;  /* 0x0000000c00308947 */ /* 0x000fea0003800000 */
[----:B------:R-:W0:Y:S01]  /*a480*/  LDC R0, c[0x0][0x28c] ;  /* 0x0000a300ff007b82 */ /* 0x000e220000000800 */
[----:B------:R-:W-:Y:S01]  /*a490*/  ULDC UR5, c[0x0][0x600] ;  /* 0x0001800000057ab9 */ /* 0x000fe20000000800 */
[----:B------:R-:W-:Y:S01]  /*a4a0*/  ULDC UR4, c[0x0][0xc] ;  /* 0x0000030000047ab9 */ /* 0x000fe20000000800 */
[----:B------:R-:W-:Y:S01]  /*a4b0*/  UIADD3 UR16, UR5, -0x1, URZ ;  /* 0xffffffff05107890 */ /* 0x000fe2000fffe03f */
[C---:B------:R-:W-:Y:S01]  /*a4c0*/  LOP3.LUT P2, RZ, R18.reuse, 0x7f, RZ, 0xc0, !PT ;  /* 0x0000007f12ff7812 */ /* 0x040fe2000784c0ff */
[----:B------:R-:W-:Y:S01]  /*a4d0*/  ULDC UR6, c[0x0][0x658] ;  /* 0x0001960000067ab9 */ /* 0x000fe20000000800 */
[----:B------:R-:W-:Y:S01]  /*a4e0*/  ULDC UR5, c[0x0][0x10] ;  /* 0x0000040000057ab9 */ /* 0x000fe20000000800 */
[----:B------:R-:W-:Y:S01]  /*a4f0*/  UMOV UR7, 0xffffffff ;  /* 0xffffffff00077882 */ /* 0x000fe20000000000 */
[----:B------:R-:W-:Y:S01]  /*a500*/  UMOV UR8, 0x1 ;  /* 0x0000000100087882 */ /* 0x000fe20000000000 */
[----:B------:R-:W-:Y:S01]  /*a510*/  UIMAD.WIDE.U32 UR4, UR4, UR5, URZ ;  /* 0x00000005040472a5 */ /* 0x000fe2000f8e003f */
[----:B------:R-:W-:Y:S01]  /*a520*/  LOP3.LUT P0, RZ, R18, 0x1f, RZ, 0xc0, !PT ;  /* 0x0000001f12ff7812 */ /* 0x000fe2000780c0ff */
[----:B------:R-:W-:Y:S01]  /*a530*/  USHF.L.U32 UR7, UR7, UR6, URZ ;  /* 0x0000000607077299 */ /* 0x000fe2000800063f */
[----:B------:R-:W-:Y:S01]  /*a540*/  BSSY B0, `(.L_x_291) ;  /* 0x00000bf000007945 */ /* 0x000fe20003800000 */
[----:B------:R-:W-:Y:S01]  /*a550*/  USHF.L.U32 UR18, UR8, UR6, URZ ;  /* 0x0000000608127299 */ /* 0x000fe2000800063f */
[----:B------:R-:W-:Y:S01]  /*a560*/  IMAD.MOV.U32 R13, RZ, RZ, 0x1 ;  /* 0x00000001ff0d7424 */ /* 0x000fe200078e00ff */
[----:B------:R-:W-:Y:S01]  /*a570*/  LOP3.LUT R11, R19, 0x2, RZ, 0xfc, !PT ;  /* 0x00000002130b7812 */ /* 0x000fe200078efcff */
[----:B------:R-:W-:Y:S01]  /*a580*/  ULDC UR6, c[0x0][0x14] ;  /* 0x0000050000067ab9 */ /* 0x000fe20000000800 */
[----:B------:R-:W-:Y:S01]  /*a590*/  PLOP3.LUT P0, PT, P0, P2, PT, 0x8a, 0x0 ;  /* 0x000000000000781c */ /* 0x000fe20000705172 */
[----:B------:R-:W-:Y:S01]  /*a5a0*/  UIMAD.WIDE.U32 UR20, UR4, UR6, URZ ;  /* 0x00000006041472a5 */ /* 0x000fe2000f8e003f */
[----:B------:R-:W-:Y:S01]  /*a5b0*/  IMAD.MOV.U32 R12, RZ, RZ, RZ ;  /* 0x000000ffff0c7224 */ /* 0x000fe200078e00ff */
[----:B------:R-:W-:-:S02]  /*a5c0*/  UIMAD UR13, UR5, UR6, URZ ;  /* 0x00000006050d72a4 */ /* 0x000fc4000f8e023f */
[----:B------:R-:W-:Y:S01]  /*a5d0*/  ULOP3.LUT UR17, URZ, UR7, URZ, 0x33, !UPT ;  /* 0x000000073f117292 */ /* 0x000fe2000f8e333f */
[----:B0-----:R-:W-:Y:S01]  /*a5e0*/  VIADD R0, R0, 0x1f ;  /* 0x0000001f00007836 */ /* 0x001fe20000000000 */
[----:B------:R-:W-:Y:S01]  /*a5f0*/  UIADD3 UR13, UR21, UR13, URZ ;  /* 0x0000000d150d7290 */ /* 0x000fe2000fffe03f */
[----:B------:R-:W-:-:S03]  /*a600*/  ULDC.64 UR22, c[0x0][0x198] ;  /* 0x0000660000167ab9 */ /* 0x000fc60000000a00 */
[----:B------:R-:W-:-:S04]  /*a610*/  SHF.R.S32.HI R3, RZ, 0x1f, R0 ;  /* 0x0000001fff037819 */ /* 0x000fc80000011400 */
[----:B------:R-:W-:Y:S01]  /*a620*/  LEA.HI R3, R3, R0, RZ, 0x5 ;  /* 0x0000000003037211 */ /* 0x000fe200078f28ff */
[----:B------:R-:W-:-:S03]  /*a630*/  IMAD.MOV.U32 R0, RZ, RZ, 0x1 ;  /* 0x00000001ff007424 */ /* 0x000fc600078e00ff */
[----:B------:R-:W-:-:S05]  /*a640*/  SHF.R.S32.HI R3, RZ, 0x5, R3 ;  /* 0x00000005ff037819 */ /* 0x000fca0000011403 */
[----:B------:R-:W-:-:S07]  /*a650*/  VIADD R10, R3, 0x1 ;  /* 0x00000001030a7836 */ /* 0x000fce0000000000 */
.L_x_303:
[----:B------:R-:W-:-:S03]  /*a660*/  UMOV UR4, 0xffffffff ;  /* 0xffffffff00047882 */ /* 0x000fc60000000000 */
[----:B------:R-:W-:Y:S05]  /*a670*/  BRA.DIV UR4, `(.L_x_292) ;  /* 0x0000001204507947 */ /* 0x000fea000b800000 */
[----:B------:R-:W-:-:S13]  /*a680*/  ELECT P6, URZ, PT ;  /* 0x00000000003f782f */ /* 0x000fda00038c0000 */
.L_x_319:
[----:B------:R-:W0:Y:S01]  /*a690*/  LDC R4, c[0x0][0x28c] ;  /* 0x0000a300ff047b82 */ /* 0x000e220000000800 */
[----:B------:R-:W-:Y:S01]  /*a6a0*/  BSSY B1, `(.L_x_293) ;  /* 0x0000037000017945 */ /* 0x000fe20003800000 */
[----:B0-----:R-:W-:-:S13]  /*a6b0*/  ISETP.LT.OR P6, PT, R4, 0x1, !P6 ;  /* 0x000000010400780c */ /* 0x001fda00077c1670 */
[----:B------:R-:W-:Y:S05]  /*a6c0*/  @P6 BRA `(.L_x_294) ;  /* 0x0000000000d06947 */ /* 0x000fea0003800000 */
[----:B------:R-:W-:Y:S02]  /*a6d0*/  IMAD.SHL.U32 R15, R9, 0x100, RZ ;  /* 0x00000100090f7824 */ /* 0x000fe400078e00ff */
[----:B------:R-:W-:Y:S02]  /*a6e0*/  IMAD.SHL.U32 R18, R7, 0x80, RZ ;  /* 0x0000008007127824 */ /* 0x000fe400078e00ff */
[----:B------:R-:W-:Y:S02]  /*a6f0*/  IMAD.MOV.U32 R20, RZ, RZ, RZ ;  /* 0x000000ffff147224 */ /* 0x000fe400078e00ff */
[----:B------:R-:W-:Y:S02]  /*a700*/  IMAD.MOV.U32 R4, RZ, RZ, R10 ;  /* 0x000000ffff047224 */ /* 0x000fe400078e000a */
[----:B------:R-:W-:Y:S02]  /*a710*/  IMAD.MOV.U32 R5, RZ, RZ, R0 ;  /* 0x000000ffff057224 */ /* 0x000fe400078e0000 */
[----:B------:R-:W-:-:S07]  /*a720*/  IMAD.MOV.U32 R6, RZ, RZ, R12 ;  /* 0x000000ffff067224 */ /* 0x000fce00078e000c */
.L_x_298:
[----:B------:R-:W0:Y:S01]  /*a730*/  S2R R14, SR_CgaCtaId ;  /* 0x00000000000e7919 */ /* 0x000e220000008800 */
[----:B------:R-:W-:Y:S01]  /*a740*/  MOV R7, 0x400 ;  /* 0x0000040000077802 */ /* 0x000fe20000000f00 */
[----:B------:R-:W1:Y:S03]  /*a750*/  @!P2 LDC R9, c[0x0][0x500] ;  /* 0x00014000ff09ab82 */ /* 0x000e660000000800 */
[----:B0-----:R-:W-:Y:S02]  /*a760*/  LEA R21, R14, R7, 0x18 ;  /* 0x000000070e157211 */ /* 0x001fe400078ec0ff */
[----:B------:R-:W-:-:S03]  /*a770*/  SHF.L.U32 R7, R5, 0x1f, RZ ;  /* 0x0000001f05077819 */ /* 0x000fc600000006ff */
[----:B------:R-:W-:-:S04]  /*a780*/  IMAD R14, R6, 0x8, R21 ;  /* 0x00000008060e7824 */ /* 0x000fc800078e0215 */
[----:B------:R-:W0:Y:S02]  /*a790*/  SYNCS.PHASECHK.TRANS64.TRYWAIT P1, [R14+URZ+0x48], R7 ;  /* 0x000048070e0075a7 */ /* 0x000e24000802017f */
[----:B01----:R-:W-:Y:S05]  /*a7a0*/  @!P1 BRA `(.L_x_295) ;  /* 0x0000001000249947 */ /* 0x003fea0003800000 */
.L_x_320:
[----:B0-----:R-:W-:Y:S01]  /*a7b0*/  PRMT R7, R11, 0x9910, RZ ;  /* 0x000099100b077816 */ /* 0x001fe200000000ff */
[----:B------:R0:W-:Y:S03]  /*a7c0*/  @!P2 SYNCS.ARRIVE.TRANS64 RZ, [R14+URZ], R9 ;  /* 0x000000090effa9a7 */ /* 0x0001e6000800003f */
[----:B------:R-:W-:-:S13]  /*a7d0*/  ISETP.NE.AND P1, PT, R7, 0x2, PT ;  /* 0x000000020700780c */ /* 0x000fda0003f25270 */
[----:B0-----:R-:W-:Y:S05]  /*a7e0*/  @P1 BRA `(.L_x_296) ;  /* 0x0000000000041947 */ /* 0x001fea0003800000 */
[----:B------:R-:W-:Y:S01]  /*a7f0*/  BPT.TRAP 0x1 ;  /* 0x000000040000795c */ /* 0x000fe20000300000 */
.L_x_296:
[----:B------:R-:W-:Y:S05]  /*a800*/  @P0 BRA `(.L_x_297) ;  /* 0x0000000000040947 */ /* 0x000fea0003800000 */
[----:B------:R-:W-:Y:S01]  /*a810*/  BPT.TRAP 0x1 ;  /* 0x000000040000795c */ /* 0x000fe20000300000 */
.L_x_297:
[--C-:B------:R-:W-:Y:S01]  /*a820*/  IMAD R7, R6, 0x2000, R21.reuse ;  /* 0x0000200006077824 */ /* 0x100fe200078e0215 */
[----:B------:R-:W-:Y:S01]  /*a830*/  R2UR UR9, R14 ;  /* 0x000000000e0972ca */ /* 0x000fe200000e0000 */
[----:B------:R-:W-:Y:S01]  /*a840*/  IMAD R21, R6, 0x4000, R21 ;  /* 0x0000400006157824 */ /* 0x000fe200078e0215 */
[----:B------:R-:W-:Y:S01]  /*a850*/  UIADD3 UR4, UP0, UR22, 0xf0, URZ ;  /* 0x000000f016047890 */ /* 0x000fe2000ff1e03f */
[----:B------:R-:W-:Y:S01]  /*a860*/  VIADD R4, R4, 0xffffffff ;  /* 0xffffffff04047836 */ /* 0x000fe20000000000 */
[----:B------:R-:W-:Y:S01]  /*a870*/  R2UR UR5, R7 ;  /* 0x00000000070572ca */ /* 0x000fe200000e0000 */
[----:B------:R-:W-:Y:S01]  /*a880*/  UIADD3 UR24, UP1, UR22, 0x1f0, URZ ;  /* 0x000001f016187890 */ /* 0x000fe2000ff3e03f */
[----:B------:R-:W-:Y:S01]  /*a890*/  R2UR UR8, R21 ;  /* 0x00000000150872ca */ /* 0x000fe200000e0000 */
[----:B------:R-:W-:Y:S01]  /*a8a0*/  VIADD R6, R6, 0x1 ;  /* 0x0000000106067836 */ /* 0x000fe20000000000 */
[----:B------:R-:W-:Y:S01]  /*a8b0*/  R2UR UR11, R18 ;  /* 0x00000000120b72ca */ /* 0x000fe200000e0000 */
[----:B------:R-:W-:Y:S01]  /*a8c0*/  UIADD3.X UR25, URZ, UR23, URZ, UP1, !UPT ;  /* 0x000000173f197290 */ /* 0x000fe20008ffe43f */
[----:B------:R-:W-:Y:S01]  /*a8d0*/  R2UR UR10, R20 ;  /* 0x00000000140a72ca */ /* 0x000fe200000e0000 */
[----:B------:R-:W-:Y:S01]  /*a8e0*/  UMOV UR6, 0x0 ;  /* 0x0000000000067882 */ /* 0x000fe20000000000 */
[----:B------:R-:W-:Y:S01]  /*a8f0*/  R2UR UR12, R8 ;  /* 0x00000000080c72ca */ /* 0x000fe200000e0000 */
[----:B------:R-:W-:Y:S01]  /*a900*/  UMOV UR7, 0x10000000 ;  /* 0x1000000000077882 */ /* 0x000fe20000000000 */
[----:B------:R-:W-:Y:S01]  /*a910*/  R2UR UR19, R15 ;  /* 0x000000000f1372ca */ /* 0x000fe200000e0000 */
[----:B------:R-:W-:Y:S01]  /*a920*/  VIADD R20, R20, 0x20 ;  /* 0x0000002014147836 */ /* 0x000fe20000000000 */
[----:B------:R-:W-:Y:S01]  /*a930*/  ISETP.GT.AND P3, PT, R4, 0x1, PT ;  /* 0x000000010400780c */ /* 0x000fe20003f64270 */
[----:B------:R-:W-:Y:S01]  /*a940*/  UIADD3 UR14, UR5, 0x180, URZ ;  /* 0x00000180050e7890 */ /* 0x000fe2000fffe03f */
[----:B------:R-:W-:Y:S01]  /*a950*/  ISETP.NE.AND P1, PT, R6, 0x9, PT ;  /* 0x000000090600780c */ /* 0x000fe20003f25270 */
[----:B------:R-:W-:-:S02]  /*a960*/  UIADD3.X UR5, URZ, UR23, URZ, UP0, !UPT ;  /* 0x000000173f057290 */ /* 0x000fc400087fe43f */
[----:B------:R-:W-:Y:S01]  /*a970*/  UIADD3 UR15, UR8, 0x12180, URZ ;  /* 0x00012180080f7890 */ /* 0x000fe2000fffe03f */
[----:B------:R-:W-:Y:S02]  /*a980*/  SEL R14, RZ, 0x1, P1 ;  /* 0x00000001ff0e7807 */ /* 0x000fe40000800000 */
[----:B------:R-:W-:Y:S01]  /*a990*/  UMOV UR8, UR14 ;  /* 0x0000000e00087c82 */ /* 0x000fe20008000000 */
[----:B------:R-:W-:Y:S02]  /*a9a0*/  SEL R6, R6, RZ, P1 ;  /* 0x000000ff06067207 */ /* 0x000fe40000800000 */
[----:B------:R-:W-:Y:S01]  /*a9b0*/  LOP3.LUT R5, R5, R14, RZ, 0x3c, !PT ;  /* 0x0000000e05057212 */ /* 0x000fe200078e3cff */
[----:B------:R0:W-:Y:S02]  /*a9c0*/  UTMALDG.3D [UR8], [UR4], desc[UR6] ;  /* 0x00000608040075b4 */ /* 0x0001e40008011000 */
[----:B0-----:R-:W-:Y:S01]  /*a9d0*/  UMOV UR8, UR15 ;  /* 0x0000000f00087c82 */ /* 0x001fe20008000000 */
[----:B------:R-:W-:-:S02]  /*a9e0*/  UMOV UR11, UR19 ;  /* 0x00000013000b7c82 */ /* 0x000fc40008000000 */
[----:B------:R0:W-:Y:S02]  /*a9f0*/  UTMALDG.3D [UR8], [UR24], desc[UR6] ;  /* 0x00000608180075b4 */ /* 0x0001e40008011000 */
[----:B0-----:R-:W-:Y:S05]  /*aa00*/  @P3 BRA `(.L_x_298) ;  /* 0xfffffffc00483947 */ /* 0x001fea000383ffff */
.L_x_294:
[----:B------:R-:W-:Y:S05]  /*aa10*/  BSYNC B1 ;  /* 0x0000000000017941 */ /* 0x000fea0003800000 */
.L_x_293:
[----:B------:R-:W-:Y:S01]  /*aa20*/  LOP3.LUT P3, RZ, R13, 0xff, RZ, 0xc0, !PT ;  /* 0x000000ff0dff7812 */ /* 0x000fe2000786c0ff */
[----:B------:R-:W-:Y:S01]  /*aa30*/  IMAD.IADD R12, R3, 0x1, R12 ;  /* 0x00000001030c7824 */ /* 0x000fe200078e020c */
[----:B------:R-:W-:Y:S01]  /*aa40*/  IADD3 R16, P4, R16, UR20, RZ ;  /* 0x0000001410107c10 */ /* 0x000fe2000ff9e0ff */
[----:B------:R-:W-:Y:S01]  /*aa50*/  ULDC.64 UR4, c[0x0][0x650] ;  /* 0x0001940000047ab9 */ /* 0x000fe20000000a00 */
[----:B------:R-:W-:Y:S01]  /*aa60*/  BSSY B1, `(.L_x_299) ;  /* 0x000006a000017945 */ /* 0x000fe20003800000 */
[----:B------:R-:W-:Y:S01]  /*aa70*/  IMAD.MOV.U32 R9, RZ, RZ, -0x1 ;  /* 0xffffffffff097424 */ /* 0x000fe200078e00ff */
[----:B------:R-:W-:Y:S01]  /*aa80*/  ISETP.GT.U32.AND P1, PT, R12, 0x8, PT ;  /* 0x000000080c00780c */ /* 0x000fe20003f24070 */
[----:B------:R-:W-:Y:S01]  /*aa90*/  IMAD.MOV.U32 R8, RZ, RZ, -0x1 ;  /* 0xffffffffff087424 */ /* 0x000fe200078e00ff */
[----:B------:R-:W-:Y:S02]  /*aaa0*/  IADD3.X R17, R17, UR13, RZ, P4, !PT ;  /* 0x0000000d11117c10 */ /* 0x000fe4000a7fe4ff */
[----:B------:R-:W-:-:S02]  /*aab0*/  ISETP.LT.U32.AND P1, PT, R3, 0x9, P1 ;  /* 0x000000090300780c */ /* 0x000fc40000f21070 */
[----:B------:R-:W-:Y:S01]  /*aac0*/  PRMT R13, RZ, 0x7610, R13 ;  /* 0x00007610ff0d7816 */ /* 0x000fe2000000000d */
[----:B------:R-:W0:Y:S01]  /*aad0*/  @P3 S2R R5, SR_CgaCtaId ;  /* 0x0000000000053919 */ /* 0x000e220000008800 */
[----:B------:R-:W-:-:S04]  /*aae0*/  @P3 MOV R4, 0x400 ;  /* 0x0000040000043802 */ /* 0x000fc80000000f00 */
[----:B0-----:R-:W-:Y:S01]  /*aaf0*/  @P3 LEA R6, R5, R4, 0x18 ;  /* 0x0000000405063211 */ /* 0x001fe200078ec0ff */
[----:B------:R-:W-:-:S03]  /*ab00*/  IMAD.WIDE.U32 R4, R12, 0x38e38e39, RZ ;  /* 0x38e38e390c047825 */ /* 0x000fc600078e00ff */
[----:B------:R0:W-:Y:S01]  /*ab10*/  @P3 SYNCS.ARRIVE.TRANS64.A1T0 RZ, [R6+URZ+0xa8], RZ ;  /* 0x0000a8ff06ff39a7 */ /* 0x0001e2000810003f */
[----:B------:R-:W-:Y:S02]  /*ab20*/  ISETP.GE.U32.AND P3, PT, R3, 0x9, PT ;  /* 0x000000090300780c */ /* 0x000fe40003f66070 */
[----:B------:R-:W-:Y:S02]  /*ab30*/  SHF.R.U32.HI R7, RZ, 0x1, R5 ;  /* 0x00000001ff077819 */ /* 0x000fe40000011605 */
[----:B------:R-:W-:Y:S02]  /*ab40*/  SEL R5, RZ, 0x1, !P1 ;  /* 0x00000001ff057807 */ /* 0x000fe40004800000 */
[----:B------:R-:W-:Y:S01]  /*ab50*/  ISETP.GE.U32.AND P1, PT, R16, UR4, PT ;  /* 0x0000000410007c0c */ /* 0x000fe2000bf26070 */
[----:B------:R-:W-:Y:S01]  /*ab60*/  IMAD R12, R7, -0x9, R12 ;  /* 0xfffffff7070c7824 */ /* 0x000fe200078e020c */
[----:B------:R-:W-:Y:S02]  /*ab70*/  LOP3.LUT R0, R0, R5, RZ, 0x3c, !PT ;  /* 0x0000000500007212 */ /* 0x000fe400078e3cff */
[----:B------:R-:W-:-:S02]  /*ab80*/  ISETP.GE.U32.AND.EX P1, PT, R17, UR5, PT, P1 ;  /* 0x0000000511007c0c */ /* 0x000fc4000bf26110 */
[----:B------:R-:W-:Y:S02]  /*ab90*/  PRMT R4, RZ, 0x7610, R4 ;  /* 0x00007610ff047816 */ /* 0x000fe40000000004 */
[----:B------:R-:W-:Y:S01]  /*aba0*/  @P3 LOP3.LUT R0, R0, 0x1, R7, 0x78, !PT ;  /* 0x0000000100003812 */ /* 0x000fe200078e7807 */
[----:B------:R-:W-:-:S08]  /*abb0*/  IMAD.MOV.U32 R7, RZ, RZ, -0x1 ;  /* 0xffffffffff077424 */ /* 0x000fd000078e00ff */
[----:B0-----:R-:W-:Y:S05]  /*abc0*/  @P1 BRA `(.L_x_300) ;  /* 0x00000004004c1947 */ /* 0x001fea0003800000 */
[----:B------:R-:W-:Y:S01]  /*abd0*/  ULDC.64 UR4, c[0x0][0x628] ;  /* 0x00018a0000047ab9 */ /* 0x000fe20000000a00 */
[----:B------:R-:W0:Y:S01]  /*abe0*/  S2R R15, SR_CTAID.X ;  /* 0x00000000000f7919 */ /* 0x000e220000002500 */
[----:B------:R-:W-:Y:S01]  /*abf0*/  ISETP.NE.U32.AND P1, PT, RZ, UR4, PT ;  /* 0x00000004ff007c0c */ /* 0x000fe2000bf25070 */
[----:B------:R-:W-:Y:S01]  /*ac00*/  ULDC UR7, c[0x0][0x630] ;  /* 0x00018c0000077ab9 */ /* 0x000fe20000000800 */
[----:B------:R-:W-:Y:S01]  /*ac10*/  IMAD.MOV.U32 R4, RZ, RZ, R16 ;  /* 0x000000ffff047224 */ /* 0x000fe200078e0010 */
[----:B------:R-:W1:Y:S01]  /*ac20*/  S2R R14, SR_CTAID.Y ;  /* 0x00000000000e7919 */ /* 0x000e620000002600 */
[----:B------:R-:W-:Y:S01]  /*ac30*/  ISETP.NE.AND.EX P1, PT, RZ, UR5, PT, P1 ;  /* 0x00000005ff007c0c */ /* 0x000fe2000bf25310 */
[----:B------:R-:W-:-:S12]  /*ac40*/  IMAD.MOV.U32 R5, RZ, RZ, R17 ;  /* 0x000000ffff057224 */ /* 0x000fd800078e0011 */
[----:B------:R-:W-:Y:S05]  /*ac50*/  @!P1 BRA `(.L_x_301) ;  /* 0x0000000000289947 */ /* 0x000fea0003800000 */
[----:B------:R-:W-:Y:S02]  /*ac60*/  ULDC UR6, c[0x0][0x634] ;  /* 0x00018d0000067ab9 */ /* 0x000fe40000000800 */
[----:B------:R-:W-:-:S05]  /*ac70*/  IADD3 R9, P1, R16, UR6, RZ ;  /* 0x0000000610097c10 */ /* 0x000fca000ff3e0ff */
[----:B------:R-:W-:-:S04]  /*ac80*/  IMAD.X R21, RZ, RZ, R17, P1 ;  /* 0x000000ffff157224 */ /* 0x000fc800008e0611 */
[----:B------:R-:W-:-:S04]  /*ac90*/  IMAD.WIDE.U32 R6, R21, UR4, RZ ;  /* 0x0000000415067c25 */ /* 0x000fc8000f8e00ff */
[----:B------:R-:W-:-:S04]  /*aca0*/  IMAD.WIDE.U32 R6, P1, R9, UR5, R6 ;  /* 0x0000000509067c25 */ /* 0x000fc8000f820006 */
[----:B------:R-:W-:-:S04]  /*acb0*/  IMAD.WIDE.U32 R8, R9, UR4, RZ ;  /* 0x0000000409087c25 */ /* 0x000fc8000f8e00ff */
[----:B------:R-:W-:Y:S01]  /*acc0*/  IMAD.X R5, RZ, RZ, RZ, P1 ;  /* 0x000000ffff057224 */ /* 0x000fe200008e06ff */
[----:B------:R-:W-:Y:S01]  /*acd0*/  IADD3 RZ, P1, R9, R6, RZ ;  /* 0x0000000609ff7210 */ /* 0x000fe20007f3e0ff */
[----:B------:R-:W-:-:S04]  /*ace0*/  IMAD.MOV.U32 R4, RZ, RZ, R7 ;  /* 0x000000ffff047224 */ /* 0x000fc800078e0007 */
[----:B------:R-:W-:-:S08]  /*acf0*/  IMAD.WIDE.U32.X R4, R21, UR5, R4, P1 ;  /* 0x0000000515047c25 */ /* 0x000fd000088e0404 */
.L_x_301:
[--C-:B------:R-:W-:Y:S01]  /*ad00*/  SHF.R.U64 R8, R4, UR7, R5.reuse ;  /* 0x0000000704087c19 */ /* 0x100fe20008001205 */
[----:B------:R-:W-:Y:S01]  /*ad10*/  ULDC.64 UR4, c[0x0][0x620] ;  /* 0x0001880000047ab9 */ /* 0x000fe20000000a00 */
[----:B------:R-:W-:Y:S01]  /*ad20*/  SHF.R.U32.HI R4, RZ, UR7, R5 ;  /* 0x00000007ff047c19 */ /* 0x000fe20008011605 */
[----:B------:R-:W2:Y:S01]  /*ad30*/  LDC R24, c[0x0][0x144] ;  /* 0x00005100ff187b82 */ /* 0x000ea20000000800 */
[----:B------:R-:W-:Y:S01]  /*ad40*/  IADD3 R7, P1, RZ, -R8, RZ ;  /* 0x80000008ff077210 */ /* 0x000fe20007f3e0ff */
[----:B------:R-:W-:Y:S01]  /*ad50*/  ULDC.64 UR8, c[0x0][0x640] ;  /* 0x0001900000087ab9 */ /* 0x000fe20000000a00 */
[----:B0-----:R-:W-:Y:S01]  /*ad60*/  I2FP.F32.U32 R9, R15 ;  /* 0x0000000f00097245 */ /* 0x001fe20000201000 */
[----:B------:R-:W-:Y:S02]  /*ad70*/  ULDC UR6, c[0x0][0x608] ;  /* 0x0001820000067ab9 */ /* 0x000fe40000000800 */
[----:B------:R-:W-:Y:S01]  /*ad80*/  IMAD.X R4, RZ, RZ, ~R4, P1 ;  /* 0x000000ffff047224 */ /* 0x000fe200008e0e04 */
[----:B------:R-:W-:Y:S01]  /*ad90*/  ISETP.NE.U32.AND P1, PT, RZ, UR8, PT ;  /* 0x00000008ff007c0c */ /* 0x000fe2000bf25070 */
[----:B------:R-:W0:Y:S02]  /*ada0*/  LDC R21, c[0x0][0x148] ;  /* 0x00005200ff157b82 */ /* 0x000e240000000800 */
[----:B------:R-:W-:Y:S01]  /*adb0*/  IMAD R6, R4, UR4, RZ ;  /* 0x0000000404067c24 */ /* 0x000fe2000f8e02ff */
[----:B------:R-:W-:Y:S01]  /*adc0*/  ISETP.NE.AND.EX P1, PT, RZ, UR9, PT, P1 ;  /* 0x00000009ff007c0c */ /* 0x000fe2000bf25310 */
[----:B------:R-:W-:Y:S01]  /*add0*/  IMAD.WIDE.U32 R4, R7, UR4, R16 ;  /* 0x0000000407047c25 */ /* 0x000fe2000f8e0010 */
[----:B------:R-:W-:-:S03]  /*ade0*/  ULDC UR4, c[0x0][0x150] ;  /* 0x0000540000047ab9 */ /* 0x000fc60000000800 */
[----:B------:R-:W-:Y:S02]  /*adf0*/  IMAD R7, R7, UR5, R6 ;  /* 0x0000000507077c24 */ /* 0x000fe4000f8e0206 */
[----:B------:R-:W-:Y:S01]  /*ae00*/  FMUL R6, R9, UR4 ;  /* 0x0000000409067c20 */ /* 0x000fe20008400000 */
[----:B------:R-:W-:Y:S01]  /*ae10*/  ULDC UR4, c[0x0][0x618] ;  /* 0x0001860000047ab9 */ /* 0x000fe20000000800 */
[----:B------:R-:W-:Y:S01]  /*ae20*/  ULDC UR5, c[0x0][0x154] ;  /* 0x0000550000057ab9 */ /* 0x000fe20000000800 */
[----:B------:R-:W-:-:S03]  /*ae30*/  IMAD.IADD R5, R5, 0x1, R7 ;  /* 0x0000000105057824 */ /* 0x000fc600078e0207 */
[----:B------:R-:W3:Y:S02]  /*ae40*/  F2I.U32.TRUNC.NTZ R6, R6 ;  /* 0x0000000600067305 */ /* 0x000ee4000020f000 */
[----:B------:R-:W-:Y:S02]  /*ae50*/  SHF.R.U64 R9, R4, UR4, R5 ;  /* 0x0000000404097c19 */ /* 0x000fe40008001205 */
[----:B-1----:R-:W-:-:S05]  /*ae60*/  I2FP.F32.U32 R4, R14 ;  /* 0x0000000e00047245 */ /* 0x002fca0000201000 */
[----:B------:R-:W-:Y:S01]  /*ae70*/  FMUL R22, R4, UR5 ;  /* 0x0000000504167c20 */ /* 0x000fe20008400000 */
[----:B------:R-:W-:Y:S01]  /*ae80*/  SHF.R.U32.HI R4, RZ, UR4, R5 ;  /* 0x00000004ff047c19 */ /* 0x000fe20008011605 */
[----:B------:R-:W-:-:S03]  /*ae90*/  ULDC UR4, c[0x0][0x658] ;  /* 0x0001960000047ab9 */ /* 0x000fc60000000800 */
[--C-:B------:R-:W-:Y:S01]  /*aea0*/  SHF.R.U64 R20, R9, UR6, R4.reuse ;  /* 0x0000000609147c19 */ /* 0x100fe20008001204 */
[----:B------:R-:W1:Y:S01]  /*aeb0*/  F2I.U32.TRUNC.NTZ R22, R22 ;  /* 0x0000001600167305 */ /* 0x000e62000020f000 */
[----:B------:R-:W-:Y:S01]  /*aec0*/  SHF.R.U32.HI R5, RZ, UR6, R4 ;  /* 0x00000006ff057c19 */ /* 0x000fe20008011604 */
[----:B---3--:R-:W-:-:S03]  /*aed0*/  IMAD.MOV R6, RZ, RZ, -R6 ;  /* 0x000000ffff067224 */ /* 0x008fc600078e0a06 */
[----:B------:R-:W-:Y:S01]  /*aee0*/  SHF.R.U64 R18, R20, UR4, R5 ;  /* 0x0000000414127c19 */ /* 0x000fe20008001205 */
[----:B--2---:R-:W-:Y:S01]  /*aef0*/  IMAD R15, R24, R6, R15 ;  /* 0x00000006180f7224 */ /* 0x004fe200078e020f */
[----:B------:R-:W-:-:S03]  /*af00*/  SHF.R.U32.HI R23, RZ, UR4, R5 ;  /* 0x00000004ff177c19 */ /* 0x000fc60008011605 */
[----:B------:R-:W-:Y:S02]  /*af10*/  IMAD.MOV.U32 R4, RZ, RZ, R18 ;  /* 0x000000ffff047224 */ /* 0x000fe400078e0012 */
[----:B------:R-:W-:Y:S01]  /*af20*/  IMAD.MOV.U32 R5, RZ, RZ, R23 ;  /* 0x000000ffff057224 */ /* 0x000fe200078e0017 */
[----:B-1----:R-:W-:Y:S06]  /*af30*/  @!P1 BRA `(.L_x_302) ;  /* 0x0000000000289947 */ /* 0x002fec0003800000 */
[----:B------:R-:W-:Y:S02]  /*af40*/  ULDC UR4, c[0x0][0x64c] ;  /* 0x0001930000047ab9 */ /* 0x000fe40000000800 */
[----:B------:R-:W-:-:S05]  /*af50*/  IADD3 R5, P1, R18, UR4, RZ ;  /* 0x0000000412057c10 */ /* 0x000fca000ff3e0ff */
[----:B------:R-:W-:-:S04]  /*af60*/  IMAD.X R23, RZ, RZ, R23, P1 ;  /* 0x000000ffff177224 */ /* 0x000fc800008e0617 */
[----:B------:R-:W-:-:S04]  /*af70*/  IMAD.WIDE.U32 R6, R23, UR8, RZ ;  /* 0x0000000817067c25 */ /* 0x000fc8000f8e00ff */
[----:B------:R-:W-:-:S04]  /*af80*/  IMAD.WIDE.U32 R6, P1, R5, UR9, R6 ;  /* 0x0000000905067c25 */ /* 0x000fc8000f820006 */
[----:B------:R-:W-:-:S04]  /*af90*/  IMAD.WIDE.U32 R4, R5, UR8, RZ ;  /* 0x0000000805047c25 */ /* 0x000fc8000f8e00ff */
[----:B------:R-:W-:Y:S01]  /*afa0*/  IMAD.MOV.U32 R4, RZ, RZ, R7 ;  /* 0x000000ffff047224 */ /* 0x000fe200078e0007 */
[----:B------:R-:W-:Y:S01]  /*afb0*/  IADD3 RZ, P3, R5, R6, RZ ;  /* 0x0000000605ff7210 */ /* 0x000fe20007f7e0ff */
[----:B------:R-:W-:-:S04]  /*afc0*/  IMAD.X R5, RZ, RZ, RZ, P1 ;  /* 0x000000ffff057224 */ /* 0x000fc800008e06ff */
[----:B------:R-:W-:-:S08]  /*afd0*/  IMAD.WIDE.U32.X R4, R23, UR9, R4, P3 ;  /* 0x0000000917047c25 */ /* 0x000fd000098e0404 */
.L_x_302:
[----:B------:R-:W-:Y:S01]  /*afe0*/  ISETP.NE.AND P1, PT, R2, 0x1, PT ;  /* 0x000000010200780c */ /* 0x000fe20003f25270 */
[----:B------:R-:W-:Y:S01]  /*aff0*/  ULDC UR4, c[0x0][0x648] ;  /* 0x0001920000047ab9 */ /* 0x000fe20000000800 */
[----:B------:R-:W-:Y:S01]  /*b000*/  LOP3.LUT R20, R20, UR17, RZ, 0xc0, !PT ;  /* 0x0000001114147c12 */ /* 0x000fe2000f8ec0ff */
[----:B------:R-:W-:Y:S01]  /*b010*/  IMAD.MOV R22, RZ, RZ, -R22 ;  /* 0x000000ffff167224 */ /* 0x000fe200078e0a16 */
[----:B------:R-:W-:Y:S01]  /*b020*/  SHF.R.U64 R5, R4, UR4, R5 ;  /* 0x0000000404057c19 */ /* 0x000fe20008001205 */
[----:B------:R-:W-:Y:S01]  /*b030*/  ULDC UR4, c[0x0][0x638] ;  /* 0x00018e0000047ab9 */ /* 0x000fe20000000800 */
[----:B------:R-:W-:Y:S01]  /*b040*/  LOP3.LUT R9, R9, UR16, RZ, 0xc0, !PT ;  /* 0x0000001009097c12 */ /* 0x000fe2000f8ec0ff */
[----:B------:R-:W-:Y:S01]  /*b050*/  ULDC UR5, c[0x0][0x610] ;  /* 0x0001840000057ab9 */ /* 0x000fe20000000800 */
[----:B------:R-:W-:Y:S02]  /*b060*/  IMAD.MOV.U32 R4, RZ, RZ, 0x1 ;  /* 0x00000001ff047424 */ /* 0x000fe400078e00ff */
[----:B------:R-:W-:-:S02]  /*b070*/  IMAD.MOV R7, RZ, RZ, -R5 ;  /* 0x000000ffff077224 */ /* 0x000fc400078e0a05 */
[----:B------:R-:W-:Y:S02]  /*b080*/  IMAD R20, R5, UR18, R20 ;  /* 0x0000001205147c24 */ /* 0x000fe4000f8e0214 */
[----:B0-----:R-:W-:Y:S02]  /*b090*/  @P1 IMAD R15, R21, R22, R14 ;  /* 0x00000016150f1224 */ /* 0x001fe400078e020e */
[----:B------:R-:W-:Y:S01]  /*b0a0*/  IMAD R18, R7, UR4, R18 ;  /* 0x0000000407127c24 */ /* 0x000fe2000f8e0212 */
[----:B------:R-:W-:Y:S01]  /*b0b0*/  ULDC UR4, c[0x0][0x600] ;  /* 0x0001800000047ab9 */ /* 0x000fe20000000800 */
[----:B------:R-:W-:Y:S02]  /*b0c0*/  IMAD R15, R20, UR5, R15 ;  /* 0x00000005140f7c24 */ /* 0x000fe4000f8e020f */
[----:B------:R-:W-:-:S05]  /*b0d0*/  IMAD R18, R18, UR4, R9 ;  /* 0x0000000412127c24 */ /* 0x000fca000f8e0209 */
[----:B------:R-:W-:Y:S02]  /*b0e0*/  SEL R9, R18, R15, !P1 ;  /* 0x0000000f12097207 */ /* 0x000fe40004800000 */
[----:B------:R-:W-:-:S07]  /*b0f0*/  SEL R7, R15, R18, !P1 ;  /* 0x000000120f077207 */ /* 0x000fce0004800000 */
.L_x_300:
[----:B------:R-:W-:Y:S05]  /*b100*/  BSYNC B1 ;  /* 0x0000000000017941 */ /* 0x000fea0003800000 */
.L_x_299:
[----:B------:R-:W-:-:S13]  /*b110*/  LOP3.LUT P1, RZ, R4, 0xff, RZ, 0xc0, !PT ;  /* 0x000000ff04ff7812 */ /* 0x000fda000782c0ff */
[----:B------:R-:W-:Y:S05]  /*b120*/  @P1 BRA `(.L_x_303) ;  /* 0xfffffff4004c1947 */ /* 0x000fea000383ffff */
[----:B------:R-:W-:Y:S05]  /*b130*/  BSYNC B0 ;  /* 0x0000000000007941 */ /* 0x000fea0003800000 */
.L_x_291:
[----:B------:R-:W-:-:S03]  /*b140*/  UMOV UR4, 0xffffffff ;  /* 0xffffffff00047882 */ /* 0x000fc60000000000 */
[----:B------:R-:W-:Y:S05]  /*b150*/  BRA.DIV UR4, `(.L_x_304) ;  /* 0x0000000604cc7947 */ /* 0x000fea000b800000 */
[----:B------:R-:W-:-:S13]  /*b160*/  ELECT P6, URZ, PT ;  /* 0x00000000003f782f */ /* 0x000fda00038c0000 */
.L_x_323:
[----:B------:R-:W-:Y:S04]  /*b170*/  BSSY B0, `(.L_x_305) ;  /* 0x0000058000007945 */ /* 0x000fe80003800000 */
[----:B------:R-:W-:Y:S05]  /*b180*/  @!P6 BRA `(.L_x_306) ;  /* 0x000000040058e947 */ /* 0x000fea0003800000 */
[----:B------:R-:W-:-:S04]  /*b190*/  LOP3.LUT R19, R19, 0x2, RZ, 0xfc, !PT ;  /* 0x0000000213137812 */ /* 0x000fc800078efcff */
[----:B------:R-:W-:-:S13]  /*b1a0*/  ISETP.NE.AND P0, PT, R19, 0x3, PT ;  /* 0x000000031300780c */ /* 0x000fda0003f05270 */
[----:B------:R-:W-:Y:S05]  /*b1b0*/  @!P0 BRA `(.L_x_307) ;  /* 0x0000000000048947 */ /* 0x000fea0003800000 */
[----:B------:R-:W-:Y:S01]  /*b1c0*/  BPT.TRAP 0x1 ;  /* 0x000000040000795c */ /* 0x000fe20000300000 */
.L_x_307:
[----:B------:R-:W0:Y:S01]  /*b1d0*/  S2R R3, SR_CgaCtaId ;  /* 0x0000000000037919 */ /* 0x000e220000008800 */
[----:B------:R-:W-:-:S04]  /*b1e0*/  MOV R2, 0x400 ;  /* 0x0000040000027802 */ /* 0x000fc80000000f00 */
[----:B0-----:R-:W-:Y:S02]  /*b1f0*/  LEA R3, R3, R2, 0x18 ;  /* 0x0000000203037211 */ /* 0x001fe400078ec0ff */
[----:B------:R-:W-:-:S03]  /*b200*/  SHF.L.U32 R2, R0, 0x1f, RZ ;  /* 0x0000001f00027819 */ /* 0x000fc600000006ff */
[----:B------:R-:W-:-:S04]  /*b210*/  VIADD R3, R3, 0x48 ;  /* 0x0000004803037836 */ /* 0x000fc80000000000 */
[C---:B------:R-:W-:Y:S02]  /*b220*/  IMAD R7, R12.reuse, 0x8, R3 ;  /* 0x000000080c077824 */ /* 0x040fe400078e0203 */
[----:B------:R-:W-:Y:S02]  /*b230*/  VIADD R12, R12, 0x1 ;  /* 0x000000010c0c7836 */ /* 0x000fe40000000000 */
[----:B------:R-:W0:Y:S03]  /*b240*/  SYNCS.PHASECHK.TRANS64.TRYWAIT P0, [R7+URZ], R2 ;  /* 0x00000002070075a7 */ /* 0x000e26000800017f */
[----:B------:R-:W-:-:S04]  /*b250*/  ISETP.NE.AND P1, PT, R12, 0x9, PT ;  /* 0x000000090c00780c */ /* 0x000fc80003f25270 */
[----:B------:R-:W-:Y:S02]  /*b260*/  SEL R5, RZ, 0x1, P1 ;  /* 0x00000001ff057807 */ /* 0x000fe40000800000 */
[----:B------:R-:W-:Y:S02]  /*b270*/  SEL R12, R12, RZ, P1 ;  /* 0x000000ff0c0c7207 */ /* 0x000fe40000800000 */
[----:B------:R-:W-:-:S03]  /*b280*/  LOP3.LUT R5, R0, R5, RZ, 0x3c, !PT ;  /* 0x0000000500057212 */ /* 0x000fc600078e3cff */
[----:B------:R-:W-:Y:S01]  /*b290*/  IMAD R9, R12, 0x8, R3 ;  /* 0x000000080c097824 */ /* 0x000fe200078e0203 */
[----:B------:R-:W-:Y:S01]  /*b2a0*/  SHF.L.U32 R4, R5, 0x1f, RZ ;  /* 0x0000001f05047819 */ /* 0x000fe200000006ff */
[----:B0-----:R-:W-:Y:S06]  /*b2b0*/  @!P0 BRA `(.L_x_308) ;  /* 0x0000000400948947 */ /* 0x001fec0003800000 */
.L_x_324:
[----:B------:R-:W1:Y:S01]  /*b2c0*/  SYNCS.PHASECHK.TRANS64.TRYWAIT P0, [R9+URZ], R4 ;  /* 0x00000004090075a7 */ /* 0x000e62000800017f */
[----:B------:R-:W-:-:S05]  /*b2d0*/  VIADD R0, R12, 0x1 ;  /* 0x000000010c007836 */ /* 0x000fca0000000000 */
[----:B------:R-:W-:-:S04]  /*b2e0*/  ISETP.NE.AND P1, PT, R0, 0x9, PT ;  /* 0x000000090000780c */ /* 0x000fc80003f25270 */
[----:B0-----:R-:W-:Y:S02]  /*b2f0*/  SEL R2, RZ, 0x1, P1 ;  /* 0x00000001ff027807 */ /* 0x001fe40000800000 */
[----:B------:R-:W-:Y:S02]  /*b300*/  SEL R0, R0, RZ, P1 ;  /* 0x000000ff00007207 */ /* 0x000fe40000800000 */
[----:B------:R-:W-:-:S03]  /*b310*/  LOP3.LUT R7, R5, R2, RZ, 0x3c, !PT ;  /* 0x0000000205077212 */ /* 0x000fc600078e3cff */
[----:B------:R-:W-:Y:S01]  /*b320*/  IMAD R6, R0, 0x8, R3 ;  /* 0x0000000800067824 */ /* 0x000fe200078e0203 */
[----:B------:R-:W-:Y:S01]  /*b330*/  SHF.L.U32 R5, R7, 0x1f, RZ ;  /* 0x0000001f07057819 */ /* 0x000fe200000006ff */
[----:B-1----:R-:W-:Y:S06]  /*b340*/  @!P0 BRA `(.L_x_309) ;  /* 0x0000000400848947 */ /* 0x002fec0003800000 */
.L_x_325:
[----:B------:R-:W1:Y:S01]  /*b350*/  SYNCS.PHASECHK.TRANS64.TRYWAIT P0, [R6+URZ], R5 ;  /* 0x00000005060075a7 */ /* 0x000e62000800017f */
[----:B------:R-:W-:-:S05]  /*b360*/  VIADD R0, R0, 0x1 ;  /* 0x0000000100007836 */ /* 0x000fca0000000000 */
[----:B------:R-:W-:-:S04]  /*b370*/  ISETP.NE.AND P1, PT, R0, 0x9, PT ;  /* 0x000000090000780c */ /* 0x000fc80003f25270 */
[----:B------:R-:W-:Y:S02]  /*b380*/  SEL R2, RZ, 0x1, P1 ;  /* 0x00000001ff027807 */ /* 0x000fe40000800000 */
[----:B------:R-:W-:Y:S02]  /*b390*/  SEL R0, R0, RZ, P1 ;  /* 0x000000ff00007207 */ /* 0x000fe40000800000 */
[----:B------:R-:W-:-:S03]  /*b3a0*/  LOP3.LUT R7, R7, R2, RZ, 0x3c, !PT ;  /* 0x0000000207077212 */ /* 0x000fc600078e3cff */
[----:B0-----:R-:W-:Y:S01]  /*b3b0*/  IMAD R9, R0, 0x8, R3 ;  /* 0x0000000800097824 */ /* 0x001fe200078e0203 */
[----:B------:R-:W-:Y:S01]  /*b3c0*/  SHF.L.U32 R4, R7, 0x1f, RZ ;  /* 0x0000001f07047819 */ /* 0x000fe200000006ff */
[----:B-1----:R-:W-:Y:S06]  /*b3d0*/  @!P0 BRA `(.L_x_310) ;  /* 0x0000000400748947 */ /* 0x002fec0003800000 */
.L_x_326:
        /* <DEDUP_REMOVED lines=9> */
.L_x_327:
        /* <DEDUP_REMOVED lines=9> */
.L_x_328:
        /* <DEDUP_REMOVED lines=9> */
.L_x_329:
        /* <DEDUP_REMOVED lines=9> */
.L_x_330:
[----:B------:R-:W1:Y:S01]  /*b620*/  SYNCS.PHASECHK.TRANS64.TRYWAIT P0, [R9+URZ], R4 ;  /* 0x00000004090075a7 */ /* 0x000e62000800017f */
[----:B------:R-:W-:-:S05]  /*b630*/  VIADD R0, R0, 0x1 ;  /* 0x0000000100007836 */ /* 0x000fca0000000000 */
[----:B------:R-:W-:-:S04]  /*b640*/  ISETP.NE.AND P1, PT, R0, 0x9, PT ;  /* 0x000000090000780c */ /* 0x000fc80003f25270 */
[----:B------:R-:W-:Y:S02]  /*b650*/  SEL R2, RZ, 0x1, P1 ;  /* 0x00000001ff027807 */ /* 0x000fe40000800000 */
[----:B------:R-:W-:Y:S02]  /*b660*/  SEL R0, R0, RZ, P1 ;  /* 0x000000ff00007207 */ /* 0x000fe40000800000 */
[----:B------:R-:W-:Y:S01]  /*b670*/  LOP3.LUT R2, R7, R2, RZ, 0x3c, !PT ;  /* 0x0000000207027212 */ /* 0x000fe200078e3cff */
[----:B-1----:R-:W-:Y:S06]  /*b680*/  @!P0 BRA `(.L_x_315) ;  /* 0x00000004002c8947 */ /* 0x002fec0003800000 */
.L_x_331:
[----:B------:R-:W-:Y:S01]  /*b690*/  IMAD R3, R0, 0x8, R3 ;  /* 0x0000000800037824 */ /* 0x000fe200078e0203 */
[----:B------:R-:W-:-:S07]  /*b6a0*/  SHF.L.U32 R0, R2, 0x1f, RZ ;  /* 0x0000001f02007819 */ /* 0x000fce00000006ff */
.L_x_316:
[----:B--2---:R2:W3:Y:S02]  /*b6b0*/  SYNCS.PHASECHK.TRANS64.TRYWAIT P0, [R3+URZ], R0 ;  /* 0x00000000030075a7 */ /* 0x0044e4000800017f */
[----:B---3--:R-:W-:Y:S05]  /*b6c0*/  @!P0 NANOSLEEP.SYNCS 0x989680 ;  /* 0x009896800000895d */ /* 0x008fea0003900000 */
[----:B------:R-:W3:Y:S02]  /*b6d0*/  @!P0 SYNCS.PHASECHK.TRANS64 P0, [R3+URZ], R0 ;  /* 0x00000000030085a7 */ /* 0x000ee4000800007f */
[----:B---3--:R-:W-:Y:S05]  /*b6e0*/  @!P0 BRA `(.L_x_316) ;  /* 0xfffffffc00f08947 */ /* 0x008fea000383ffff */
.L_x_306:
[----:B------:R-:W-:Y:S05]  /*b6f0*/  BSYNC B0 ;  /* 0x0000000000007941 */ /* 0x000fea0003800000 */
.L_x_305:
[----:B------:R-:W-:Y:S05]  /*b700*/  EXIT ;  /* 0x000000000000794d */ /* 0x000fea0003800000 */
.L_x_18:
[----:B---3--:R3:W4:Y:S02]  /*b710*/  SYNCS.PHASECHK.TRANS64.TRYWAIT P1, [R3+URZ], R0 ;  /* 0x00000000030075a7 */ /* 0x008724000802017f */
[----:B----4-:R-:W-:Y:S05]  /*b720*/  @!P1 NANOSLEEP.SYNCS 0x989680 ;  /* 0x009896800000995d */ /* 0x010fea0003900000 */
[----:B------:R-:W4:Y:S02]  /*b730*/  @!P1 SYNCS.PHASECHK.TRANS64 P1, [R3+URZ], R0 ;  /* 0x00000000030095a7 */ /* 0x000f24000802007f */
[----:B----4-:R-:W-:Y:S05]  /*b740*/  @!P1 BRA `(.L_x_18) ;  /* 0xfffffffc00f09947 */ /* 0x010fea000383ffff */
[----:B------:R-:W-:Y:S05]  /*b750*/  BRA `(.L_x_17) ;  /* 0xffffff5800e07947 */ /* 0x000fea000383ffff */
.L_x_23:
[----:B-1----:R-:W-:-:S04]  /*b760*/  IMAD.U32 R4, RZ, RZ, UR4 ;  /* 0x00000004ff047e24 */ /* 0x002fc8000f8e00ff */
[----:B------:R1:W2:Y:S03]  /*b770*/  SYNCS.PHASECHK.TRANS64.TRYWAIT P1, [R4+URZ], R3 ;  /* 0x00000003040075a7 */ /* 0x0002a6000802017f */
[----:B--2---:R-:W-:Y:S05]  /*b780*/  @!P1 NANOSLEEP.SYNCS 0x989680 ;  /* 0x009896800000995d */ /* 0x004fea0003900000 */
[----:B------:R-:W2:Y:S02]  /*b790*/  @!P1 SYNCS.PHASECHK.TRANS64 P1, [R4+URZ], R3 ;  /* 0x00000003040095a7 */ /* 0x000ea4000802007f */
[----:B--2---:R-:W-:Y:S05]  /*b7a0*/  @!P1 BRA `(.L_x_23) ;  /* 0xfffffffc00ec9947 */ /* 0x004fea000383ffff */
[----:B------:R-:W-:Y:S05]  /*b7b0*/  BRA `(.L_x_22) ;  /* 0xffffff5c00847947 */ /* 0x000fea000383ffff */
.L_x_292:
[----:B------:R-:W-:Y:S01]  /*b7c0*/  BSSY B1, `(.L_x_317) ;  /* 0x0000006000017945 */ /* 0x000fe20003800000 */
[----:B------:R-:W-:-:S07]  /*b7d0*/  IMAD.MOV.U32 R15, RZ, RZ, -0x1 ;  /* 0xffffffffff0f7424 */ /* 0x000fce00078e00ff */
[----:B------:R-:W-:Y:S05]  /*b7e0*/  WARPSYNC.COLLECTIVE R15, `(.L_x_318) ;  /* 0x000000000f0c7348 */ /* 0x000fea0003c00000 */
[----:B------:R-:W-:Y:S02]  /*b7f0*/  ELECT P6, UR62, PT ;  /* 0x00000000003e782f */ /* 0x000fe400038c0000 */
[----:B------:R-:W-:Y:S01]  /*b800*/  MOV R14, UR62 ;  /* 0x0000003e000e7c02 */ /* 0x000fe20008000f00 */
[----:B------:R-:W-:Y:S10]  /*b810*/  ENDCOLLECTIVE ;  /* 0x000000000000791b */ /* 0x000ff40003800000 */
.L_x_318:
[----:B------:R-:W-:Y:S05]  /*b820*/  BSYNC B1 ;  /* 0x0000000000017941 */ /* 0x000fea0003800000 */
.L_x_317:
[----:B------:R-:W-:Y:S05]  /*b830*/  BRA `(.L_x_319) ;  /* 0xffffffec00947947 */ /* 0x000fea000383ffff */
.L_x_295:
[----:B0-----:R0:W1:Y:S02]  /*b840*/  SYNCS.PHASECHK.TRANS64.TRYWAIT P1, [R14+URZ+0x48], R7 ;  /* 0x000048070e0075a7 */ /* 0x001064000802017f */
[----:B-1----:R-:W-:Y:S05]  /*b850*/  @!P1 NANOSLEEP.SYNCS 0x989680 ;  /* 0x009896800000995d */ /* 0x002fea0003900000 */
[----:B------:R-:W1:Y:S02]  /*b860*/  @!P1 SYNCS.PHASECHK.TRANS64 P1, [R14+URZ+0x48], R7 ;  /* 0x000048070e0095a7 */ /* 0x000e64000802007f */
[----:B-1----:R-:W-:Y:S05]  /*b870*/  @!P1 BRA `(.L_x_295) ;  /* 0xfffffffc00f09947 */ /* 0x002fea000383ffff */
[----:B------:R-:W-:Y:S05]  /*b880*/  BRA `(.L_x_320) ;  /* 0xffffffec00c87947 */ /* 0x000fea000383ffff */
.L_x_304:
[----:B------:R-:W-:Y:S01]  /*b890*/  BSSY B0, `(.L_x_321) ;  /* 0x0000006000007945 */ /* 0x000fe20003800000 */
[----:B------:R-:W-:-:S07]  /*b8a0*/  IMAD.MOV.U32 R15, RZ, RZ, -0x1 ;  /* 0xffffffffff0f7424 */ /* 0x000fce00078e00ff */
[----:B------:R-:W-:Y:S05]  /*b8b0*/  WARPSYNC.COLLECTIVE R15, `(.L_x_322) ;  /* 0x000000000f0c7348 */ /* 0x000fea0003c00000 */
[----:B------:R-:W-:Y:S02]  /*b8c0*/  ELECT P6, UR62, PT ;  /* 0x00000000003e782f */ /* 0x000fe400038c0000 */
[----:B------:R-:W-:Y:S01]  /*b8d0*/  MOV R14, UR62 ;  /* 0x0000003e000e7c02 */ /* 0x000fe20008000f00 */
[----:B------:R-:W-:Y:S10]  /*b8e0*/  ENDCOLLECTIVE ;  /* 0x000000000000791b */ /* 0x000ff40003800000 */
.L_x_322:
[----:B------:R-:W-:Y:S05]  /*b8f0*/  BSYNC B0 ;  /* 0x0000000000007941 */ /* 0x000fea0003800000 */
.L_x_321:
[----:B------:R-:W-:Y:S05]  /*b900*/  BRA `(.L_x_323) ;  /* 0xfffffff800187947 */ /* 0x000fea000383ffff */
.L_x_308:
[----:B0-----:R0:W1:Y:S02]  /*b910*/  SYNCS.PHASECHK.TRANS64.TRYWAIT P0, [R7+URZ], R2 ;  /* 0x00000002070075a7 */ /* 0x001064000800017f */
[----:B-1----:R-:W-:Y:S05]  /*b920*/  @!P0 NANOSLEEP.SYNCS 0x989680 ;  /* 0x009896800000895d */ /* 0x002fea0003900000 */
[----:B------:R-:W1:Y:S02]  /*b930*/  @!P0 SYNCS.PHASECHK.TRANS64 P0, [R7+URZ], R2 ;  /* 0x00000002070085a7 */ /* 0x000e64000800007f */
[----:B-1----:R-:W-:Y:S05]  /*b940*/  @!P0 BRA `(.L_x_308) ;  /* 0xfffffffc00f08947 */ /* 0x002fea000383ffff */
[----:B------:R-:W-:Y:S05]  /*b950*/  BRA `(.L_x_324) ;  /* 0xfffffff800587947 */ /* 0x000fea000383ffff */
.L_x_309:
[----:B0-----:R0:W1:Y:S02]  /*b960*/  SYNCS.PHASECHK.TRANS64.TRYWAIT P0, [R9+URZ], R4 ;  /* 0x00000004090075a7 */ /* 0x001064000800017f */
[----:B-1----:R-:W-:Y:S05]  /*b970*/  @!P0 NANOSLEEP.SYNCS 0x989680 ;  /* 0x009896800000895d */ /* 0x002fea0003900000 */
[----:B------:R-:W1:Y:S02]  /*b980*/  @!P0 SYNCS.PHASECHK.TRANS64 P0, [R9+URZ], R4 ;  /* 0x00000004090085a7 */ /* 0x000e64000800007f */
[----:B-1----:R-:W-:Y:S05]  /*b990*/  @!P0 BRA `(.L_x_309) ;  /* 0xfffffffc00f08947 */ /* 0x002fea000383ffff */
[----:B------:R-:W-:Y:S05]  /*b9a0*/  BRA `(.L_x_325) ;  /* 0xfffffff800687947 */ /* 0x000fea000383ffff */
.L_x_310:
[----:B0-----:R0:W1:Y:S02]  /*b9b0*/  SYNCS.PHASECHK.TRANS64.TRYWAIT P0, [R6+URZ], R5 ;  /* 0x00000005060075a7 */ /* 0x001064000800017f */
[----:B-1----:R-:W-:Y:S05]  /*b9c0*/  @!P0 NANOSLEEP.SYNCS 0x989680 ;  /* 0x009896800000895d */ /* 0x002fea0003900000 */
[----:B------:R-:W1:Y:S02]  /*b9d0*/  @!P0 SYNCS.PHASECHK.TRANS64 P0, [R6+URZ], R5 ;  /* 0x00000005060085a7 */ /* 0x000e64000800007f */
[----:B-1----:R-:W-:Y:S05]  /*b9e0*/  @!P0 BRA `(.L_x_310) ;  /* 0xfffffffc00f08947 */ /* 0x002fea000383ffff */
[----:B------:R-:W-:Y:S05]  /*b9f0*/  BRA `(.L_x_326) ;  /* 0xfffffff800787947 */ /* 0x000fea000383ffff */
.L_x_311:
[----:B0-----:R0:W1:Y:S02]  /*ba00*/  SYNCS.PHASECHK.TRANS64.TRYWAIT P0, [R9+URZ], R4 ;  /* 0x00000004090075a7 */ /* 0x001064000800017f */
[----:B-1----:R-:W-:Y:S05]  /*ba10*/  @!P0 NANOSLEEP.SYNCS 0x989680 ;  /* 0x009896800000895d */ /* 0x002fea0003900000 */
[----:B------:R-:W1:Y:S02]  /*ba20*/  @!P0 SYNCS.PHASECHK.TRANS64 P0, [R9+URZ], R4 ;  /* 0x00000004090085a7 */ /* 0x000e64000800007f */
[----:B-1----:R-:W-:Y:S05]  /*ba30*/  @!P0 BRA `(.L_x_311) ;  /* 0xfffffffc00f08947 */ /* 0x002fea000383ffff */
[----:B------:R-:W-:Y:S05]  /*ba40*/  BRA `(.L_x_327) ;  /* 0xfffffff800887947 */ /* 0x000fea000383ffff */
.L_x_312:
[----:B0-----:R0:W1:Y:S02]  /*ba50*/  SYNCS.PHASECHK.TRANS64.TRYWAIT P0, [R6+URZ], R5 ;  /* 0x00000005060075a7 */ /* 0x001064000800017f */
[----:B-1----:R-:W-:Y:S05]  /*ba60*/  @!P0 NANOSLEEP.SYNCS 0x989680 ;  /* 0x009896800000895d */ /* 0x002fea0003900000 */
[----:B------:R-:W1:Y:S02]  /*ba70*/  @!P0 SYNCS.PHASECHK.TRANS64 P0, [R6+URZ], R5 ;  /* 0x00000005060085a7 */ /* 0x000e64000800007f */
[----:B-1----:R-:W-:Y:S05]  /*ba80*/  @!P0 BRA `(.L_x_312) ;  /* 0xfffffffc00f08947 */ /* 0x002fea000383ffff */
[----:B------:R-:W-:Y:S05]  /*ba90*/  BRA `(.L_x_328) ;  /* 0xfffffff800987947 */ /* 0x000fea000383ffff */
.L_x_313:
[----:B0-----:R0:W1:Y:S02]  /*baa0*/  SYNCS.PHASECHK.TRANS64.TRYWAIT P0, [R9+URZ], R4 ;  /* 0x00000004090075a7 */ /* 0x001064000800017f */
[----:B-1----:R-:W-:Y:S05]  /*bab0*/  @!P0 NANOSLEEP.SYNCS 0x989680 ;  /* 0x009896800000895d */ /* 0x002fea0003900000 */
[----:B------:R-:W1:Y:S02]  /*bac0*/  @!P0 SYNCS.PHASECHK.TRANS64 P0, [R9+URZ], R4 ;  /* 0x00000004090085a7 */ /* 0x000e64000800007f */
[----:B-1----:R-:W-:Y:S05]  /*bad0*/  @!P0 BRA `(.L_x_313) ;  /* 0xfffffffc00f08947 */ /* 0x002fea000383ffff */
[----:B------:R-:W-:Y:S05]  /*bae0*/  BRA `(.L_x_329) ;  /* 0xfffffff800a87947 */ /* 0x000fea000383ffff */
.L_x_314:
[----:B0-----:R0:W1:Y:S02]  /*baf0*/  SYNCS.PHASECHK.TRANS64.TRYWAIT P0, [R6+URZ], R5 ;  /* 0x00000005060075a7 */ /* 0x001064000800017f */
[----:B-1----:R-:W-:Y:S05]  /*bb00*/  @!P0 NANOSLEEP.SYNCS 0x989680 ;  /* 0x009896800000895d */ /* 0x002fea0003900000 */
[----:B------:R-:W1:Y:S02]  /*bb10*/  @!P0 SYNCS.PHASECHK.TRANS64 P0, [R6+URZ], R5 ;  /* 0x00000005060085a7 */ /* 0x000e64000800007f */
[----:B-1----:R-:W-:Y:S05]  /*bb20*/  @!P0 BRA `(.L_x_314) ;  /* 0xfffffffc00f08947 */ /* 0x002fea000383ffff */
[----:B------:R-:W-:Y:S05]  /*bb30*/  BRA `(.L_x_330) ;  /* 0xfffffff800b87947 */ /* 0x000fea000383ffff */
.L_x_315:
[----:B-1----:R1:W2:Y:S02]  /*bb40*/  SYNCS.PHASECHK.TRANS64.TRYWAIT P0, [R9+URZ], R4 ;  /* 0x00000004090075a7 */ /* 0x0022a4000800017f */
[----:B--2---:R-:W-:Y:S05]  /*bb50*/  @!P0 NANOSLEEP.SYNCS 0x989680 ;  /* 0x009896800000895d */ /* 0x004fea0003900000 */
[----:B------:R-:W2:Y:S02]  /*bb60*/  @!P0 SYNCS.PHASECHK.TRANS64 P0, [R9+URZ], R4 ;  /* 0x00000004090085a7 */ /* 0x000ea4000800007f */
[----:B--2---:R-:W-:Y:S05]  /*bb70*/  @!P0 BRA `(.L_x_315) ;  /* 0xfffffffc00f08947 */ /* 0x004fea000383ffff */
[----:B------:R-:W-:Y:S05]  /*bb80*/  BRA `(.L_x_331) ;  /* 0xfffffff800c07947 */ /* 0x000fea000383ffff */
.L_x_332:
[----:B------:R-:W-:-:S00]  /*bb90*/  BRA `(.L_x_332) ;  /* 0xfffffffc00fc7947 */ /* 0x000fc0000383ffff */
[----:B------:R-:W-:-:S00]  /*bba0*/  NOP ;  /* 0x0000000000007918 */ /* 0x000fc00000000000 */
        /* <DEDUP_REMOVED lines=13> */
.L_x_333:


//--------------------- .nv.global.init           --------------------------
	.section	.nv.global.init,"aw",@progbits
.nv.global.init:
	.type		$str$22,@object
	.size		$str$22,($str$23 - $str$22)
$str$22:
        /*0000*/ 	.byte	0x6b, 0x5f, 0x74, 0x69, 0x6c, 0x65, 0x5f, 0x63, 0x6f, 0x75, 0x6e, 0x74, 0x20, 0x3e, 0x3d, 0x20
        /*0010*/ 	.byte	0x31, 0x00
	.type		$str$23,@object
	.size		$str$23,(__unnamed_1 - $str$23)
$str$23:
        /*0012*/ 	.byte	0x2f, 0x74, 0x6d, 0x70, 0x2f, 0x63, 0x75, 0x74, 0x6c, 0x61, 0x73, 0x73, 0x5f, 0x73, 0x77, 0x65
        /*0022*/ 	.byte	0x65, 0x70, 0x5f, 0x73, 0x72, 0x63, 0x2f, 0x69, 0x6e, 0x63, 0x6c, 0x75, 0x64, 0x65, 0x2f, 0x63
        /*0032*/ 	.byte	0x75, 0x74, 0x6c, 0x61, 0x73, 0x73, 0x2f, 0x67, 0x65, 0x6d, 0x6d, 0x2f, 0x63, 0x6f, 0x6c, 0x6c
        /*0042*/ 	.byte	0x65, 0x63, 0x74, 0x69, 0x76, 0x65, 0x2f, 0x73, 0x6d, 0x39, 0x30, 0x5f, 0x6d, 0x6d, 0x61, 0x5f
        /*0052*/ 	.byte	0x74, 0x6d, 0x61, 0x5f, 0x67, 0x6d, 0x6d, 0x61, 0x5f, 0x73, 0x73, 0x5f, 0x77, 0x61, 0x72, 0x70
        /*0062*/ 	.byte	0x73, 0x70, 0x65, 0x63, 0x69, 0x61, 0x6c, 0x69, 0x7a, 0x65, 0x64, 0x2e, 0x68, 0x70, 0x70, 0x00
	.type		__unnamed_1,@object
	.size		__unnamed_1,(.L_0 - __unnamed_1)
__unnamed_1:
        /*0072*/ 	.byte	0x76, 0x6f, 0x69, 0x64, 0x20, 0x63, 0x75, 0x74, 0x6c, 0x61, 0x73, 0x73, 0x3a, 0x3a, 0x67, 0x65
        /* <DEDUP_REMOVED lines=180> */
        /*0bc2*/ 	.byte	0x74, 0x69, 0x74, 0x79, 0x5d, 0x00
.L_0:


//--------------------- .nv.shared._ZN7cutlass13device_kernelINS_4gemm6kernel13GemmUniversalIN4cute5tupleIJiiiiEEENS1_10collective13CollectiveMmaINS1_34MainloopSm90TmaGmmaWarpSpecializedILi9ENS5_IJNS4_1CILi1EEESB_SB_EEENS1_35KernelTmaWarpSpecializedCooperativeEEENS5_IJNSA_ILi128EEENSA_ILi256EEENSA_ILi32EEEEEENS_10bfloat16_tENS5_IJlSB_lEEESJ_SK_NS4_8TiledMMAINS4_8MMA_AtomIJNS4_4SM904GMMA28MMA_64x256x16_F32BF16BF16_SSILNSO_5MajorE0ELSQ_0ELNSO_7ScaleInE1ELSR_1EEEEEENS4_6LayoutINS5_IJNSA_ILi2EEESB_SB_EEENS5_IJSB_NSA_ILi0EEESX_EEEEENS5_IJNS4_10UnderscoreES10_S10_EEEEENS4_13SM90_TMA_LOADENS4_14ComposedLayoutINS4_7SwizzleILi2ELi4ELi3EEENS4_18smem_ptr_flag_bitsILi16EEENSU_INS5_IJNSA_ILi8EEESH_EEENS5_IJSH_SB_EEEEEEEvNS4_8identityES13_S1D_vS1E_EENS_8epilogue10collective6detail29Sm90TmaWarpSpecializedAdapterINS1H_15DefaultEpilogueISJ_SK_SK_NS1G_6thread17LinearCombinationISJ_Li1EffLNS1L_9ScaleType4KindE0ELNS_15FloatRoundStyleE2ESJ_EENS1_15EpilogueDefaultEEEEEvvEEEEvNT_6ParamsE --------------------------
	.section	.nv.shared._ZN7cutlass13device_kernelINS_4gemm6kernel13GemmUniversalIN4cute5tupleIJiiiiEEENS1_10collective13CollectiveMmaINS1_34MainloopSm90TmaGmmaWarpSpecializedILi9ENS5_IJNS4_1CILi1EEESB_SB_EEENS1_35KernelTmaWarpSpecializedCooperativeEEENS5_IJNSA_ILi128EEENSA_ILi256EEENSA_ILi32EEEEEENS_10bfloat16_tENS5_IJlSB_lEEESJ_SK_NS4_8TiledMMAINS4_8MMA_AtomIJNS4_4SM904GMMA28MMA_64x256x16_F32BF16BF16_SSILNSO_5MajorE0ELSQ_0ELNSO_7ScaleInE1ELSR_1EEEEEENS4_6LayoutINS5_IJNSA_ILi2EEESB_SB_EEENS5_IJSB_NSA_ILi0EEESX_EEEEENS5_IJNS4_10UnderscoreES10_S10_EEEEENS4_13SM90_TMA_LOADENS4_14ComposedLayoutINS4_7SwizzleILi2ELi4ELi3EEENS4_18smem_ptr_flag_bitsILi16EEENSU_INS5_IJNSA_ILi8EEESH_EEENS5_IJSH_SB_EEEEEEEvNS4_8identityES13_S1D_vS1E_EENS_8epilogue10collective6detail29Sm90TmaWarpSpecializedAdapterINS1H_15DefaultEpilogueISJ_SK_SK_NS1G_6thread17LinearCombinationISJ_Li1EffLNS1L_9ScaleType4KindE0ELNS_15FloatRoundStyleE2ESJ_EENS1_15EpilogueDefaultEEEEEvvEEEEvNT_6ParamsE,"aw",@nobits
	.sectionflags	@""
	.align	16
	.zero		1024


//--------------------- .nv.shared.reserved.0     --------------------------
	.section	.nv.shared.reserved.0,"aw",@nobits
	.weak		__nv_reservedSMEM_offset_0_alias
	.size		__nv_reservedSMEM_offset_0_alias, 0, 0
	.other		__nv_reservedSMEM_offset_0_alias,@"STO_CUDA_RESERVED_SHARED STV_DEFAULT"
__nv_reservedSMEM_offset_0_alias:
	.zero		0


//--------------------- .nv.global                --------------------------
	.section	.nv.global,"aw",@nobits
.nv.global:
	.type		_ZN40_INTERNAL_f5b63317_4_k_cu_d929175f_245504cute1_E,@object
	.size		_ZN40_INTERNAL_f5b63317_4_k_cu_d929175f_245504cute1_E,(_ZN40_INTERNAL_f5b63317_4_k_cu_d929175f_245504cuda3std3__45__cpo6cbeginE - _ZN40_INTERNAL_f5b63317_4_k_cu_d929175f_245504cute1_E)
_ZN40_INTERNAL_f5b63317_4_k_cu_d929175f_245504cute1_E:
	.zero		1
	.type		_ZN40_INTERNAL_f5b63317_4_k_cu_d929175f_245504cuda3std3__45__cpo6cbeginE,@object
	.size		_ZN40_INTERNAL_f5b63317_4_k_cu_d929175f_245504cuda3std3__45__cpo6cbeginE,(_ZN40_INTERNAL_f5b63317_4_k_cu_d929175f_245504cuda3std3__48in_placeE - _ZN40_INTERNAL_f5b63317_4_k_cu_d929175f_245504cuda3std3__45__cpo6cbeginE)
_ZN40_INTERNAL_f5b63317_4_k_cu_d929175f_245504cuda3std3__45__cpo6cbeginE:
	.zero		1
	.type		_ZN40_INTERNAL_f5b63317_4_k_cu_d929175f_245504cuda3std3__48in_placeE,@object
	.size		_ZN40_INTERNAL_f5b63317_4_k_cu_d929175f_245504cuda3std3__48in_placeE,(_ZN40_INTERNAL_f5b63317_4_k_cu_d929175f_245504cuda3std6ranges3__45__cpo9iter_moveE - _ZN40_INTERNAL_f5b63317_4_k_cu_d929175f_245504cuda3std3__48in_placeE)
_ZN40_INTERNAL_f5b63317_4_k_cu_d929175f_245504cuda3std3__48in_placeE:
	.zero		1
	.type		_ZN40_INTERNAL_f5b63317_4_k_cu_d929175f_245504cuda3std6ranges3__45__cpo9iter_moveE,@object
	.size		_ZN40_INTERNAL_f5b63317_4_k_cu_d929175f_245504cuda3std6ranges3__45__cpo9iter_moveE,(_ZN40_INTERNAL_f5b63317_4_k_cu_d929175f_245504cuda3std3__45__cpo5beginE - _ZN40_INTERNAL_f5b63317_4_k_cu_d929175f_245504cuda3std6ranges3__45__cpo9iter_moveE)
_ZN40_INTERNAL_f5b63317_4_k_cu_d929175f_245504cuda3std6ranges3__45__cpo9iter_moveE:
	.zero		1
	.type		_ZN40_INTERNAL_f5b63317_4_k_cu_d929175f_245504cuda3std3__45__cpo5beginE,@object
	.size		_ZN40_INTERNAL_f5b63317_4_k_cu_d929175f_245504cuda3std3__45__cpo5beginE,(_ZN40_INTERNAL_f5b63317_4_k_cu_d929175f_245504cuda3std3__442_GLOBAL__N__f5b63317_4_k_cu_d929175f_245506ignoreE - _ZN40_INTERNAL_f5b63317_4_k_cu_d929175f_245504cuda3std3__45__cpo5beginE)
_ZN40_INTERNAL_f5b63317_4_k_cu_d929175f_245504cuda3std3__45__cpo5beginE:
	.zero		1
	.type		_ZN40_INTERNAL_f5b63317_4_k_cu_d929175f_245504cuda3std3__442_GLOBAL__N__f5b63317_4_k_cu_d929175f_245506ignoreE,@object
	.size		_ZN40_INTERNAL_f5b63317_4_k_cu_d929175f_245504cuda3std3__442_GLOBAL__N__f5b63317_4_k_cu_d929175f_245506ignoreE,(_ZN40_INTERNAL_f5b63317_4_k_cu_d929175f_245504cute7productE - _ZN40_INTERNAL_f5b63317_4_k_cu_d929175f_245504cuda3std3__442_GLOBAL__N__f5b63317_4_k_cu_d929175f_245506ignoreE)
_ZN40_INTERNAL_f5b63317_4_k_cu_d929175f_245504cuda3std3__442_GLOBAL__N__f5b63317_4_k_cu_d929175f_245506ignoreE:
	.zero		1
	.type		_ZN40_INTERNAL_f5b63317_4_k_cu_d929175f_245504cute7productE,@object
	.size		_ZN40_INTERNAL_f5b63317_4_k_cu_d929175f_245504cute7productE,(_ZN40_INTERNAL_f5b63317_4_k_cu_d929175f_245504cuda3std3__45__cpo3endE - _ZN40_INTERNAL_f5b63317_4_k_cu_d929175f_245504cute7productE)
_ZN40_INTERNAL_f5b63317_4_k_cu_d929175f_245504cute7productE:
	.zero		1
	.type		_ZN40_INTERNAL_f5b63317_4_k_cu_d929175f_245504cuda3std3__45__cpo3endE,@object
	.size		_ZN40_INTERNAL_f5b63317_4_k_cu_d929175f_245504cuda3std3__45__cpo3endE,(_ZN40_INTERNAL_f5b63317_4_k_cu_d929175f_245504cuda3std3__419piecewise_constructE - _ZN40_INTERNAL_f5b63317_4_k_cu_d929175f_245504cuda3std3__45__cpo3endE)
_ZN40_INTERNAL_f5b63317_4_k_cu_d929175f_245504cuda3std3__45__cpo3endE:
	.zero		1
	.type		_ZN40_INTERNAL_f5b63317_4_k_cu_d929175f_245504cuda3std3__419piecewise_constructE,@object
	.size		_ZN40_INTERNAL_f5b63317_4_k_cu_d929175f_245504cuda3std3__419piecewise_constructE,(_ZN40_INTERNAL_f5b63317_4_k_cu_d929175f_245504cuda3std3__45__cpo4cendE - _ZN40_INTERNAL_f5b63317_4_k_cu_d929175f_245504cuda3std3__419piecewise_constructE)
_ZN40_INTERNAL_f5b63317_4_k_cu_d929175f_245504cuda3std3__419piecewise_constructE:
	.zero		1
	.type		_ZN40_INTERNAL_f5b63317_4_k_cu_d929175f_245504cuda3std3__45__cpo4cendE,@object
	.size		_ZN40_INTERNAL_f5b63317_4_k_cu_d929175f_245504cuda3std3__45__cpo4cendE,(_ZN40_INTERNAL_f5b63317_4_k_cu_d929175f_245504cuda3std6ranges3__45__cpo4swapE - _ZN40_INTERNAL_f5b63317_4_k_cu_d929175f_245504cuda3std3__45__cpo4cendE)
_ZN40_INTERNAL_f5b63317_4_k_cu_d929175f_245504cuda3std3__45__cpo4cendE:
	.zero		1
	.type		_ZN40_INTERNAL_f5b63317_4_k_cu_d929175f_245504cuda3std6ranges3__45__cpo4swapE,@object
	.size		_ZN40_INTERNAL_f5b63317_4_k_cu_d929175f_245504cuda3std6ranges3__45__cpo4swapE,(.L_8 - _ZN40_INTERNAL_f5b63317_4_k_cu_d929175f_245504cuda3std6ranges3__45__cpo4swapE)
_ZN40_INTERNAL_f5b63317_4_k_cu_d929175f_245504cuda3std6ranges3__45__cpo4swapE:
	.zero		1
.L_8:


//--------------------- .nv.constant0._ZN7cutlass13device_kernelINS_4gemm6kernel13GemmUniversalIN4cute5tupleIJiiiiEEENS1_10collective13CollectiveMmaINS1_34MainloopSm90TmaGmmaWarpSpecializedILi9ENS5_IJNS4_1CILi1EEESB_SB_EEENS1_35KernelTmaWarpSpecializedCooperativeEEENS5_IJNSA_ILi128EEENSA_ILi256EEENSA_ILi32EEEEEENS_10bfloat16_tENS5_IJlSB_lEEESJ_SK_NS4_8TiledMMAINS4_8MMA_AtomIJNS4_4SM904GMMA28MMA_64x256x16_F32BF16BF16_SSILNSO_5MajorE0ELSQ_0ELNSO_7ScaleInE1ELSR_1EEEEEENS4_6LayoutINS5_IJNSA_ILi2EEESB_SB_EEENS5_IJSB_NSA_ILi0EEESX_EEEEENS5_IJNS4_10UnderscoreES10_S10_EEEEENS4_13SM90_TMA_LOADENS4_14ComposedLayoutINS4_7SwizzleILi2ELi4ELi3EEENS4_18smem_ptr_flag_bitsILi16EEENSU_INS5_IJNSA_ILi8EEESH_EEENS5_IJSH_SB_EEEEEEEvNS4_8identityES13_S1D_vS1E_EENS_8epilogue10collective6detail29Sm90TmaWarpSpecializedAdapterINS1H_15DefaultEpilogueISJ_SK_SK_NS1G_6thread17LinearCombinationISJ_Li1EffLNS1L_9ScaleType4KindE0ELNS_15FloatRoundStyleE2ESJ_EENS1_15EpilogueDefaultEEEEEvvEEEEvNT_6ParamsE --------------------------
	.section	.nv.constant0._ZN7cutlass13device_kernelINS_4gemm6kernel13GemmUniversalIN4cute5tupleIJiiiiEEENS1_10collective13CollectiveMmaINS1_34MainloopSm90TmaGmmaWarpSpecializedILi9ENS5_IJNS4_1CILi1EEESB_SB_EEENS1_35KernelTmaWarpSpecializedCooperativeEEENS5_IJNSA_ILi128EEENSA_ILi256EEENSA_ILi32EEEEEENS_10bfloat16_tENS5_IJlSB_lEEESJ_SK_NS4_8TiledMMAINS4_8MMA_AtomIJNS4_4SM904GMMA28MMA_64x256x16_F32BF16BF16_SSILNSO_5MajorE0ELSQ_0ELNSO_7ScaleInE1ELSR_1EEEEEENS4_6LayoutINS5_IJNSA_ILi2EEESB_SB_EEENS5_IJSB_NSA_ILi0EEESX_EEEEENS5_IJNS4_10UnderscoreES10_S10_EEEEENS4_13SM90_TMA_LOADENS4_14ComposedLayoutINS4_7SwizzleILi2ELi4ELi3EEENS4_18smem_ptr_flag_bitsILi16EEENSU_INS5_IJNSA_ILi8EEESH_EEENS5_IJSH_SB_EEEEEEEvNS4_8identityES13_S1D_vS1E_EENS_8epilogue10collective6detail29Sm90TmaWarpSpecializedAdapterINS1H_15DefaultEpilogueISJ_SK_SK_NS1G_6thread17LinearCombinationISJ_Li1EffLNS1L_9ScaleType4KindE0ELNS_15FloatRoundStyleE2ESJ_EENS1_15EpilogueDefaultEEEEEvvEEEEvNT_6ParamsE,"a",@progbits
	.sectionflags	@""
	.align	4
.nv.constant0._ZN7cutlass13device_kernelINS_4gemm6kernel13GemmUniversalIN4cute5tupleIJiiiiEEENS1_10collective13CollectiveMmaINS1_34MainloopSm90TmaGmmaWarpSpecializedILi9ENS5_IJNS4_1CILi1EEESB_SB_EEENS1_35KernelTmaWarpSpecializedCooperativeEEENS5_IJNSA_ILi128EEENSA_ILi256EEENSA_ILi32EEEEEENS_10bfloat16_tENS5_IJlSB_lEEESJ_SK_NS4_8TiledMMAINS4_8MMA_AtomIJNS4_4SM904GMMA28MMA_64x256x16_F32BF16BF16_SSILNSO_5MajorE0ELSQ_0ELNSO_7ScaleInE1ELSR_1EEEEEENS4_6LayoutINS5_IJNSA_ILi2EEESB_SB_EEENS5_IJSB_NSA_ILi0EEESX_EEEEENS5_IJNS4_10UnderscoreES10_S10_EEEEENS4_13SM90_TMA_LOADENS4_14ComposedLayoutINS4_7SwizzleILi2ELi4ELi3EEENS4_18smem_ptr_flag_bitsILi16EEENSU_INS5_IJNSA_ILi8EEESH_EEENS5_IJSH_SB_EEEEEEEvNS4_8identityES13_S1D_vS1E_EENS_8epilogue10collective6detail29Sm90TmaWarpSpecializedAdapterINS1H_15DefaultEpilogueISJ_SK_SK_NS1G_6thread17LinearCombinationISJ_Li1EffLNS1L_9ScaleType4KindE0ELNS_15FloatRoundStyleE2ESJ_EENS1_15EpilogueDefaultEEEEEvvEEEEvNT_6ParamsE:
	.zero		1664


//--------------------- SYMBOLS --------------------------

	.type		.nv.reservedSmem.offset0,@object
	.size		.nv.reservedSmem.offset0,0x4
	.type		__assertfail,@function
